// auto-generated by cutlass_sweep.gemm — config: {"arch": "sm_90", "cluster_m": 1, "cluster_n": 1, "cublas_kernel_name": "sm90_xmma_gemm_f16f16_f16f32_f32_nt_n_tilesize128x64x32_warpgroupsize1x1x1_bgrada_execute_segment_k_off_kernel__5x_cublas", "dtype": "fp16", "dtype_b": "fp16", "dtype_c_cpp": "cutlass::half_t", "layout": "nt", "stages": 0, "tile_k": 32, "tile_m": 128, "tile_n": 64}
#include "cutlass/cutlass.h"
#include "cutlass/gemm/collective/collective_builder.hpp"
#include "cutlass/gemm/device/gemm_universal_adapter.h"
#include "cutlass/gemm/kernel/gemm_universal.hpp"
#include "cutlass/epilogue/collective/collective_builder.hpp"

using ElemA = cutlass::half_t;
using ElemB = cutlass::half_t;
using ElemCD = cutlass::half_t;
using Acc  = float;
using TileShape    = cute::Shape<cute::_128, cute::_64, cute::_32>;
using ClusterShape = cute::Shape<cute::_1, cute::_1, cute::_1>;

using CollectiveEpilogue = typename cutlass::epilogue::collective::CollectiveBuilder<
    cutlass::arch::Sm90, cutlass::arch::OpClassTensorOp,
    TileShape, ClusterShape,
    cutlass::epilogue::collective::EpilogueTileAuto,
    Acc, Acc,
    ElemCD, cutlass::layout::RowMajor, 128 / cutlass::sizeof_bits<ElemCD>::value,
    ElemCD, cutlass::layout::RowMajor, 128 / cutlass::sizeof_bits<ElemCD>::value,
    cutlass::epilogue::collective::EpilogueScheduleAuto
  >::CollectiveOp;

using CollectiveMainloop = typename cutlass::gemm::collective::CollectiveBuilder<
    cutlass::arch::Sm90, cutlass::arch::OpClassTensorOp,
    ElemA, cutlass::layout::RowMajor, 128 / cutlass::sizeof_bits<ElemA>::value,
    ElemB, cutlass::layout::ColumnMajor, 128 / cutlass::sizeof_bits<ElemB>::value,
    Acc,
    TileShape, ClusterShape,
    cutlass::gemm::collective::StageCountAutoCarveout<static_cast<int>(sizeof(typename CollectiveEpilogue::SharedStorage))>,
    cutlass::gemm::collective::KernelScheduleAuto
  >::CollectiveOp;

using GemmKernel = cutlass::gemm::kernel::GemmUniversal<
    cute::Shape<int,int,int,int>,
    CollectiveMainloop,
    CollectiveEpilogue
>;
using Gemm = cutlass::gemm::device::GemmUniversalAdapter<GemmKernel>;

// Force the device kernel symbol into the cubin without needing a host main.
auto* _anchor = &cutlass::device_kernel<GemmKernel>;


// ===== COMPILED SASS (sm_90a) =====

	.target	sm_90a

	.elftype	@"ET_EXEC"


//--------------------- .note.nv.tkinfo           --------------------------
	.section	.note.nv.tkinfo,"",@"SHT_NOTE"
	.sectionflags	@"SHF_NOTE_NV_TKINFO"
	.tkinfo
        /*0018*/ 	.word	0x00000002
        /*0030*/ 	.string	""
        /*0030*/ 	.string	"ptxas"
        /*0030*/ 	.string	"Cuda compilation tools, release 13.0, V13.0.88"
        /*0030*/ 	.string	"Build cuda_13.0.r13.0/compiler.36424714_0"
        /*0030*/ 	.string	"-arch sm_90a -m 64 "



//--------------------- .note.nv.cuinfo           --------------------------
	.section	.note.nv.cuinfo,"",@"SHT_NOTE"
	.sectionflags	@"SHF_NOTE_NV_CUINFO"
        /*0018*/ 	.short	0x0002
        /*001a*/ 	.short	0x005a
        /*001c*/ 	.short	0x0082
	.zero		2


//--------------------- .nv.info                  --------------------------
	.section	.nv.info,"",@"SHT_CUDA_INFO"
	.align	4


	//----- nvinfo : EIATTR_REGCOUNT
	.align		4
        /*0000*/ 	.byte	0x04, 0x2f
        /*0002*/ 	.short	(.L_15 - .L_14)
	.align		4
.L_14:
        /*0004*/ 	.word	index@(_ZN7cutlass13device_kernelINS_4gemm6kernel13GemmUniversalIN4cute5tupleIJiiiiEEENS1_10collective13CollectiveMmaINS1_34MainloopSm90TmaGmmaWarpSpecializedILi18ENS5_IJNS4_1CILi1EEESB_SB_EEENS1_35KernelTmaWarpSpecializedCooperativeEEENS5_IJNSA_ILi128EEENSA_ILi64EEENSA_ILi32EEEEEENS_6half_tENS5_IJlSB_lEEESJ_SK_NS4_8TiledMMAINS4_8MMA_AtomIJNS4_4SM904GMMA25MMA_64x64x16_F32F16F16_SSILNSO_5MajorE0ELSQ_0ELNSO_7ScaleInE1ELSR_1EEEEEENS4_6LayoutINS5_IJNSA_ILi2EEESB_SB_EEENS5_IJSB_NSA_ILi0EEESX_EEEEENS5_IJNS4_10UnderscoreES10_S10_EEEEENS4_13SM90_TMA_LOADENS4_14ComposedLayoutINS4_7SwizzleILi2ELi4ELi3EEENS4_18smem_ptr_flag_bitsILi16EEENSU_INS5_IJNSA_ILi8EEESH_EEENS5_IJSH_SB_EEEEEEEvNS4_8identityES13_S1D_vS1E_EENS_8epilogue10collective6detail29Sm90TmaWarpSpecializedAdapterINS1H_15DefaultEpilogueISJ_SK_SK_NS1G_6thread17LinearCombinationISJ_Li1EffLNS1L_9ScaleType4KindE0ELNS_15FloatRoundStyleE2ESJ_EENS1_15EpilogueDefaultEEEEEvvEEEEvNT_6ParamsE)
        /*0008*/ 	.word	0x000000a8


	//----- nvinfo : EIATTR_FRAME_SIZE
	.align		4
.L_15:
        /*000c*/ 	.byte	0x04, 0x11
        /*000e*/ 	.short	(.L_17 - .L_16)
	.align		4
.L_16:
        /*0010*/ 	.word	index@(_ZN7cutlass13device_kernelINS_4gemm6kernel13GemmUniversalIN4cute5tupleIJiiiiEEENS1_10collective13CollectiveMmaINS1_34MainloopSm90TmaGmmaWarpSpecializedILi18ENS5_IJNS4_1CILi1EEESB_SB_EEENS1_35KernelTmaWarpSpecializedCooperativeEEENS5_IJNSA_ILi128EEENSA_ILi64EEENSA_ILi32EEEEEENS_6half_tENS5_IJlSB_lEEESJ_SK_NS4_8TiledMMAINS4_8MMA_AtomIJNS4_4SM904GMMA25MMA_64x64x16_F32F16F16_SSILNSO_5MajorE0ELSQ_0ELNSO_7ScaleInE1ELSR_1EEEEEENS4_6LayoutINS5_IJNSA_ILi2EEESB_SB_EEENS5_IJSB_NSA_ILi0EEESX_EEEEENS5_IJNS4_10UnderscoreES10_S10_EEEEENS4_13SM90_TMA_LOADENS4_14ComposedLayoutINS4_7SwizzleILi2ELi4ELi3EEENS4_18smem_ptr_flag_bitsILi16EEENSU_INS5_IJNSA_ILi8EEESH_EEENS5_IJSH_SB_EEEEEEEvNS4_8identityES13_S1D_vS1E_EENS_8epilogue10collective6detail29Sm90TmaWarpSpecializedAdapterINS1H_15DefaultEpilogueISJ_SK_SK_NS1G_6thread17LinearCombinationISJ_Li1EffLNS1L_9ScaleType4KindE0ELNS_15FloatRoundStyleE2ESJ_EENS1_15EpilogueDefaultEEEEEvvEEEEvNT_6ParamsE)
        /*0014*/ 	.word	0x00000000


	//----- nvinfo : EIATTR_MIN_STACK_SIZE
	.align		4
.L_17:
        /*0018*/ 	.byte	0x04, 0x12
        /*001a*/ 	.short	(.L_19 - .L_18)
	.align		4
.L_18:
        /*001c*/ 	.word	index@(_ZN7cutlass13device_kernelINS_4gemm6kernel13GemmUniversalIN4cute5tupleIJiiiiEEENS1_10collective13CollectiveMmaINS1_34MainloopSm90TmaGmmaWarpSpecializedILi18ENS5_IJNS4_1CILi1EEESB_SB_EEENS1_35KernelTmaWarpSpecializedCooperativeEEENS5_IJNSA_ILi128EEENSA_ILi64EEENSA_ILi32EEEEEENS_6half_tENS5_IJlSB_lEEESJ_SK_NS4_8TiledMMAINS4_8MMA_AtomIJNS4_4SM904GMMA25MMA_64x64x16_F32F16F16_SSILNSO_5MajorE0ELSQ_0ELNSO_7ScaleInE1ELSR_1EEEEEENS4_6LayoutINS5_IJNSA_ILi2EEESB_SB_EEENS5_IJSB_NSA_ILi0EEESX_EEEEENS5_IJNS4_10UnderscoreES10_S10_EEEEENS4_13SM90_TMA_LOADENS4_14ComposedLayoutINS4_7SwizzleILi2ELi4ELi3EEENS4_18smem_ptr_flag_bitsILi16EEENSU_INS5_IJNSA_ILi8EEESH_EEENS5_IJSH_SB_EEEEEEEvNS4_8identityES13_S1D_vS1E_EENS_8epilogue10collective6detail29Sm90TmaWarpSpecializedAdapterINS1H_15DefaultEpilogueISJ_SK_SK_NS1G_6thread17LinearCombinationISJ_Li1EffLNS1L_9ScaleType4KindE0ELNS_15FloatRoundStyleE2ESJ_EENS1_15EpilogueDefaultEEEEEvvEEEEvNT_6ParamsE)
        /*0020*/ 	.word	0x00000000
.L_19:


//--------------------- .nv.compat                --------------------------
	.section	.nv.compat,"",@"SHT_CUDA_COMPAT_INFO"
	.align	4
        /*0000*/ 	.byte	0x02, 0x09, 0x01, 0x00, 0x02, 0x02, 0x04, 0x00, 0x02, 0x05, 0x05, 0x00, 0x03, 0x07, 0x01, 0x01
        /*0010*/ 	.byte	0x02, 0x03, 0x01, 0x00, 0x02, 0x06, 0x01, 0x00, 0x04, 0x0b, 0x08, 0x00, 0x00, 0x00, 0x00, 0x00
        /*0020*/ 	.byte	0x00, 0x00, 0x00, 0x00


//--------------------- .nv.info._ZN7cutlass13device_kernelINS_4gemm6kernel13GemmUniversalIN4cute5tupleIJiiiiEEENS1_10collective13CollectiveMmaINS1_34MainloopSm90TmaGmmaWarpSpecializedILi18ENS5_IJNS4_1CILi1EEESB_SB_EEENS1_35KernelTmaWarpSpecializedCooperativeEEENS5_IJNSA_ILi128EEENSA_ILi64EEENSA_ILi32EEEEEENS_6half_tENS5_IJlSB_lEEESJ_SK_NS4_8TiledMMAINS4_8MMA_AtomIJNS4_4SM904GMMA25MMA_64x64x16_F32F16F16_SSILNSO_5MajorE0ELSQ_0ELNSO_7ScaleInE1ELSR_1EEEEEENS4_6LayoutINS5_IJNSA_ILi2EEESB_SB_EEENS5_IJSB_NSA_ILi0EEESX_EEEEENS5_IJNS4_10UnderscoreES10_S10_EEEEENS4_13SM90_TMA_LOADENS4_14ComposedLayoutINS4_7SwizzleILi2ELi4ELi3EEENS4_18smem_ptr_flag_bitsILi16EEENSU_INS5_IJNSA_ILi8EEESH_EEENS5_IJSH_SB_EEEEEEEvNS4_8identityES13_S1D_vS1E_EENS_8epilogue10collective6detail29Sm90TmaWarpSpecializedAdapterINS1H_15DefaultEpilogueISJ_SK_SK_NS1G_6thread17LinearCombinationISJ_Li1EffLNS1L_9ScaleType4KindE0ELNS_15FloatRoundStyleE2ESJ_EENS1_15EpilogueDefaultEEEEEvvEEEEvNT_6ParamsE --------------------------
	.section	.nv.info._ZN7cutlass13device_kernelINS_4gemm6kernel13GemmUniversalIN4cute5tupleIJiiiiEEENS1_10collective13CollectiveMmaINS1_34MainloopSm90TmaGmmaWarpSpecializedILi18ENS5_IJNS4_1CILi1EEESB_SB_EEENS1_35KernelTmaWarpSpecializedCooperativeEEENS5_IJNSA_ILi128EEENSA_ILi64EEENSA_ILi32EEEEEENS_6half_tENS5_IJlSB_lEEESJ_SK_NS4_8TiledMMAINS4_8MMA_AtomIJNS4_4SM904GMMA25MMA_64x64x16_F32F16F16_SSILNSO_5MajorE0ELSQ_0ELNSO_7ScaleInE1ELSR_1EEEEEENS4_6LayoutINS5_IJNSA_ILi2EEESB_SB_EEENS5_IJSB_NSA_ILi0EEESX_EEEEENS5_IJNS4_10UnderscoreES10_S10_EEEEENS4_13SM90_TMA_LOADENS4_14ComposedLayoutINS4_7SwizzleILi2ELi4ELi3EEENS4_18smem_ptr_flag_bitsILi16EEENSU_INS5_IJNSA_ILi8EEESH_EEENS5_IJSH_SB_EEEEEEEvNS4_8identityES13_S1D_vS1E_EENS_8epilogue10collective6detail29Sm90TmaWarpSpecializedAdapterINS1H_15DefaultEpilogueISJ_SK_SK_NS1G_6thread17LinearCombinationISJ_Li1EffLNS1L_9ScaleType4KindE0ELNS_15FloatRoundStyleE2ESJ_EENS1_15EpilogueDefaultEEEEEvvEEEEvNT_6ParamsE,"",@"SHT_CUDA_INFO"
	.sectionflags	@""
	.align	4


	//----- nvinfo : EIATTR_CUDA_API_VERSION
	.align		4
        /*0000*/ 	.byte	0x04, 0x37
        /*0002*/ 	.short	(.L_21 - .L_20)
.L_20:
        /*0004*/ 	.word	0x00000082


	//----- nvinfo : EIATTR_KPARAM_INFO
	.align		4
.L_21:
        /*0008*/ 	.byte	0x04, 0x17
        /*000a*/ 	.short	(.L_23 - .L_22)
.L_22:
        /*000c*/ 	.word	0x00000000
        /*0010*/ 	.short	0x0000
        /*0012*/ 	.short	0x0070
        /*0014*/ 	.byte	0x00, 0xf0, 0x01, 0x10


	//----- nvinfo : EIATTR_SPARSE_MMA_MASK
	.align		4
.L_23:
        /*0018*/ 	.byte	0x03, 0x50
        /*001a*/ 	.short	0x0000


	//----- nvinfo : EIATTR_MAXREG_COUNT
	.align		4
        /*001c*/ 	.byte	0x03, 0x1b
        /*001e*/ 	.short	0x00a8


	//----- nvinfo : EIATTR_NUM_BARRIERS
	.align		4
        /*0020*/ 	.byte	0x02, 0x4c
        /*0022*/ 	.byte	0x01
	.zero		1


	//----- nvinfo : EIATTR_EXTERNS
	.align		4
        /*0024*/ 	.byte	0x04, 0x0f
        /*0026*/ 	.short	(.L_25 - .L_24)


	//   ....[0]....
	.align		4
.L_24:
        /*0028*/ 	.word	index@(__assertfail)


	//----- nvinfo : EIATTR_MERCURY_ISA_VERSION
	.align		4
.L_25:
        /*002c*/ 	.byte	0x03, 0x5f
        /*002e*/ 	.short	0x0101


	//----- nvinfo : EIATTR_INT_WARP_WIDE_INSTR_OFFSETS
	.align		4
        /*0030*/ 	.byte	0x04, 0x31
        /*0032*/ 	.short	(.L_27 - .L_26)


	//   ....[0]....
.L_26:
        /*0034*/ 	.word	0x000005a0


	//   ....[1]....
        /*0038*/ 	.word	0x000005d0


	//   ....[2]....
        /*003c*/ 	.word	0x000006b0


	//----- nvinfo : EIATTR_COOP_GROUP_MASK_REGIDS
	.align		4
.L_27:
        /*0040*/ 	.byte	0x04, 0x29
        /*0042*/ 	.short	(.L_29 - .L_28)


	//   ....[0]....
.L_28:
        /*0044*/ 	.word	0xffffffff


	//   ....[1]....
        /*0048*/ 	.word	0xffffffff


	//   ....[2]....
        /*004c*/ 	.word	0xffffffff


	//   ....[3]....
        /*0050*/ 	.word	0xffffffff


	//   ....[4]....
        /*0054*/ 	.word	0xffffffff


	//----- nvinfo : EIATTR_COOP_GROUP_INSTR_OFFSETS
	.align		4
.L_29:
        /*0058*/ 	.byte	0x04, 0x28
        /*005a*/ 	.short	(.L_31 - .L_30)


	//   ....[0]....
.L_30:
        /*005c*/ 	.word	0x00000060


	//   ....[1]....
        /*0060*/ 	.word	0x00000070


	//   ....[2]....
        /*0064*/ 	.word	0x00000130


	//   ....[3]....
        /*0068*/ 	.word	0x000004b0


	//   ....[4]....
        /*006c*/ 	.word	0x00001160


	//----- nvinfo : EIATTR_REG_RECONFIG
	.align		4
.L_31:
        /*0070*/ 	.byte	0x01, 0x54
	.zero		2


	//----- nvinfo : EIATTR_SYSCALL_OFFSETS
	.align		4
        /*0074*/ 	.byte	0x04, 0x46
        /*0076*/ 	.short	(.L_33 - .L_32)


	//   ....[0]....
.L_32:
        /*0078*/ 	.word	0x00001320


	//----- nvinfo : EIATTR_MBARRIER_INSTR_OFFSETS
	.align		4
.L_33:
        /*007c*/ 	.byte	0x04, 0x39
        /*007e*/ 	.short	(.L_35 - .L_34)


	//   ....[0]....
.L_34:
        /*0080*/ 	.word	0x00000250
        /*0084*/ 	.word	0x000000ff
        /*0088*/ 	.word	0x00000000
        /*008c*/ 	.short	0x0100
        /*008e*/ 	.byte	0x08
	.zero		1


	//   ....[1]....
        /*0090*/ 	.word	0x00000260
        /*0094*/ 	.word	0x000000ff
        /*0098*/ 	.word	0x00000090
        /*009c*/ 	.short	0x0100
        /*009e*/ 	.byte	0x08
	.zero		1


	//   ....[2]....
        /*00a0*/ 	.word	0x00000270
        /*00a4*/ 	.word	0x000000ff
        /*00a8*/ 	.word	0x00000008
        /*00ac*/ 	.short	0x0100
        /*00ae*/ 	.byte	0x08
	.zero		1


	//   ....[3]....
        /*00b0*/ 	.word	0x00000280
        /*00b4*/ 	.word	0x000000ff
        /*00b8*/ 	.word	0x00000098
        /*00bc*/ 	.short	0x0100
        /*00be*/ 	.byte	0x08
	.zero		1


	//   ....[4]....
        /*00c0*/ 	.word	0x00000290
        /*00c4*/ 	.word	0x000000ff
        /*00c8*/ 	.word	0x00000010
        /*00cc*/ 	.short	0x0100
        /*00ce*/ 	.byte	0x08
	.zero		1


	//   ....[5]....
        /*00d0*/ 	.word	0x000002a0
        /*00d4*/ 	.word	0x000000ff
        /*00d8*/ 	.word	0x000000a0
        /*00dc*/ 	.short	0x0100
        /*00de*/ 	.byte	0x08
	.zero		1


	//   ....[6]....
        /*00e0*/ 	.word	0x000002b0
        /*00e4*/ 	.word	0x000000ff
        /*00e8*/ 	.word	0x00000018
        /*00ec*/ 	.short	0x0100
        /*00ee*/ 	.byte	0x08
	.zero		1


	//   ....[7]....
        /*00f0*/ 	.word	0x000002c0
        /*00f4*/ 	.word	0x000000ff
        /*00f8*/ 	.word	0x000000a8
        /*00fc*/ 	.short	0x0100
        /*00fe*/ 	.byte	0x08
	.zero		1


	//   ....[8]....
        /*0100*/ 	.word	0x000002d0
        /*0104*/ 	.word	0x000000ff
        /*0108*/ 	.word	0x00000020
        /*010c*/ 	.short	0x0100
        /*010e*/ 	.byte	0x08
	.zero		1


	//   ....[9]....
        /*0110*/ 	.word	0x000002e0
        /*0114*/ 	.word	0x000000ff
        /*0118*/ 	.word	0x000000b0
        /*011c*/ 	.short	0x0100
        /*011e*/ 	.byte	0x08
	.zero		1


	//   ....[10]....
        /*0120*/ 	.word	0x000002f0
        /*0124*/ 	.word	0x000000ff
        /*0128*/ 	.word	0x00000028
        /*012c*/ 	.short	0x0100
        /*012e*/ 	.byte	0x08
	.zero		1


	//   ....[11]....
        /*0130*/ 	.word	0x00000300
        /*0134*/ 	.word	0x000000ff
        /*0138*/ 	.word	0x000000b8
        /*013c*/ 	.short	0x0100
        /*013e*/ 	.byte	0x08
	.zero		1


	//   ....[12]....
        /*0140*/ 	.word	0x00000310
        /*0144*/ 	.word	0x000000ff
        /*0148*/ 	.word	0x00000030
        /*014c*/ 	.short	0x0100
        /*014e*/ 	.byte	0x08
	.zero		1


	//   ....[13]....
        /*0150*/ 	.word	0x00000320
        /*0154*/ 	.word	0x000000ff
        /*0158*/ 	.word	0x000000c0
        /*015c*/ 	.short	0x0100
        /*015e*/ 	.byte	0x08
	.zero		1


	//   ....[14]....
        /*0160*/ 	.word	0x00000330
        /*0164*/ 	.word	0x000000ff
        /*0168*/ 	.word	0x00000038
        /*016c*/ 	.short	0x0100
        /*016e*/ 	.byte	0x08
	.zero		1


	//   ....[15]....
        /*0170*/ 	.word	0x00000340
        /*0174*/ 	.word	0x000000ff
        /*0178*/ 	.word	0x000000c8
        /*017c*/ 	.short	0x0100
        /*017e*/ 	.byte	0x08
	.zero		1


	//   ....[16]....
        /*0180*/ 	.word	0x00000350
        /*0184*/ 	.word	0x000000ff
        /*0188*/ 	.word	0x00000040
        /*018c*/ 	.short	0x0100
        /*018e*/ 	.byte	0x08
	.zero		1


	//   ....[17]....
        /*0190*/ 	.word	0x00000360
        /*0194*/ 	.word	0x000000ff
        /*0198*/ 	.word	0x000000d0
        /*019c*/ 	.short	0x0100
        /*019e*/ 	.byte	0x08
	.zero		1


	//   ....[18]....
        /*01a0*/ 	.word	0x00000370
        /*01a4*/ 	.word	0x000000ff
        /*01a8*/ 	.word	0x00000048
        /*01ac*/ 	.short	0x0100
        /*01ae*/ 	.byte	0x08
	.zero		1


	//   ....[19]....
        /*01b0*/ 	.word	0x00000380
        /*01b4*/ 	.word	0x000000ff
        /*01b8*/ 	.word	0x000000d8
        /*01bc*/ 	.short	0x0100
        /*01be*/ 	.byte	0x08
	.zero		1


	//   ....[20]....
        /*01c0*/ 	.word	0x00000390
        /*01c4*/ 	.word	0x000000ff
        /*01c8*/ 	.word	0x00000050
        /*01cc*/ 	.short	0x0100
        /*01ce*/ 	.byte	0x08
	.zero		1


	//   ....[21]....
        /*01d0*/ 	.word	0x000003a0
        /*01d4*/ 	.word	0x000000ff
        /*01d8*/ 	.word	0x000000e0
        /*01dc*/ 	.short	0x0100
        /*01de*/ 	.byte	0x08
	.zero		1


	//   ....[22]....
        /*01e0*/ 	.word	0x000003b0
        /*01e4*/ 	.word	0x000000ff
        /*01e8*/ 	.word	0x00000058
        /*01ec*/ 	.short	0x0100
        /*01ee*/ 	.byte	0x08
	.zero		1


	//   ....[23]....
        /*01f0*/ 	.word	0x000003c0
        /*01f4*/ 	.word	0x000000ff
        /*01f8*/ 	.word	0x000000e8
        /*01fc*/ 	.short	0x0100
        /*01fe*/ 	.byte	0x08
	.zero		1


	//   ....[24]....
        /*0200*/ 	.word	0x000003d0
        /*0204*/ 	.word	0x000000ff
        /*0208*/ 	.word	0x00000060
        /*020c*/ 	.short	0x0100
        /*020e*/ 	.byte	0x08
	.zero		1


	//   ....[25]....
        /*0210*/ 	.word	0x000003e0
        /*0214*/ 	.word	0x000000ff
        /*0218*/ 	.word	0x000000f0
        /*021c*/ 	.short	0x0100
        /*021e*/ 	.byte	0x08
	.zero		1


	//   ....[26]....
        /*0220*/ 	.word	0x000003f0
        /*0224*/ 	.word	0x000000ff
        /*0228*/ 	.word	0x00000068
        /*022c*/ 	.short	0x0100
        /*022e*/ 	.byte	0x08
	.zero		1


	//   ....[27]....
        /*0230*/ 	.word	0x00000400
        /*0234*/ 	.word	0x000000ff
        /*0238*/ 	.word	0x000000f8
        /*023c*/ 	.short	0x0100
        /*023e*/ 	.byte	0x08
	.zero		1


	//   ....[28]....
        /*0240*/ 	.word	0x00000410
        /*0244*/ 	.word	0x000000ff
        /*0248*/ 	.word	0x00000070
        /*024c*/ 	.short	0x0100
        /*024e*/ 	.byte	0x08
	.zero		1


	//   ....[29]....
        /*0250*/ 	.word	0x00000420
        /*0254*/ 	.word	0x000000ff
        /*0258*/ 	.word	0x00000100
        /*025c*/ 	.short	0x0100
        /*025e*/ 	.byte	0x08
	.zero		1


	//   ....[30]....
        /*0260*/ 	.word	0x00000430
        /*0264*/ 	.word	0x000000ff
        /*0268*/ 	.word	0x00000078
        /*026c*/ 	.short	0x0100
        /*026e*/ 	.byte	0x08
	.zero		1


	//   ....[31]....
        /*0270*/ 	.word	0x00000440
        /*0274*/ 	.word	0x000000ff
        /*0278*/ 	.word	0x00000108
        /*027c*/ 	.short	0x0100
        /*027e*/ 	.byte	0x08
	.zero		1


	//   ....[32]....
        /*0280*/ 	.word	0x00000450
        /*0284*/ 	.word	0x000000ff
        /*0288*/ 	.word	0x00000080
        /*028c*/ 	.short	0x0100
        /*028e*/ 	.byte	0x08
	.zero		1


	//   ....[33]....
        /*0290*/ 	.word	0x00000460
        /*0294*/ 	.word	0x000000ff
        /*0298*/ 	.word	0x00000110
        /*029c*/ 	.short	0x0100
        /*029e*/ 	.byte	0x08
	.zero		1


	//   ....[34]....
        /*02a0*/ 	.word	0x00000470
        /*02a4*/ 	.word	0x000000ff
        /*02a8*/ 	.word	0x00000088
        /*02ac*/ 	.short	0x0100
        /*02ae*/ 	.byte	0x08
	.zero		1


	//   ....[35]....
        /*02b0*/ 	.word	0x00000480
        /*02b4*/ 	.word	0x000000ff
        /*02b8*/ 	.word	0x00000118
        /*02bc*/ 	.short	0x0100
        /*02be*/ 	.byte	0x08
	.zero		1


	//   ....[36]....
        /*02c0*/ 	.word	0x00000720
        /*02c4*/ 	.word	0x000000ff
        /*02c8*/ 	.word	0x00000130
        /*02cc*/ 	.short	0x0100
        /*02ce*/ 	.byte	0x06
	.zero		1


	//   ....[37]....
        /*02d0*/ 	.word	0x00000780
        /*02d4*/ 	.word	0x000000ff
        /*02d8*/ 	.word	0x00000138
        /*02dc*/ 	.short	0x0100
        /*02de*/ 	.byte	0x06
	.zero		1


	//   ....[38]....
        /*02e0*/ 	.word	0x000013a0
        /*02e4*/ 	.word	0x00000003
        /*02e8*/ 	.word	0x00000000
        /*02ec*/ 	.short	0x010a
        /*02ee*/ 	.byte	0x3f
	.zero		1


	//   ....[39]....
        /*02f0*/ 	.word	0x000013e0
        /*02f4*/ 	.word	0x00000003
        /*02f8*/ 	.word	0x00000000
        /*02fc*/ 	.short	0x010a
        /*02fe*/ 	.byte	0x3f
	.zero		1


	//   ....[40]....
        /*0300*/ 	.word	0x00001680
        /*0304*/ 	.word	0x000000ff
        /*0308*/ 	.word	0x00000000
        /*030c*/ 	.short	0x010a
        /*030e*/ 	.byte	0x04
	.zero		1


	//   ....[41]....
        /*0310*/ 	.word	0x000016c0
        /*0314*/ 	.word	0x000000ff
        /*0318*/ 	.word	0x00000000
        /*031c*/ 	.short	0x010a
        /*031e*/ 	.byte	0x04
	.zero		1


	//   ....[42]....
        /*0320*/ 	.word	0x00001820
        /*0324*/ 	.word	0x000000ff
        /*0328*/ 	.word	0x00000000
        /*032c*/ 	.short	0x0101
        /*032e*/ 	.byte	0x04
	.zero		1


	//   ....[43]....
        /*0330*/ 	.word	0x00001a20
        /*0334*/ 	.word	0x000000ff
        /*0338*/ 	.word	0x00000000
        /*033c*/ 	.short	0x0101
        /*033e*/ 	.byte	0x06
	.zero		1


	//   ....[44]....
        /*0340*/ 	.word	0x00004fb0
        /*0344*/ 	.word	0x0000000e
        /*0348*/ 	.word	0x00000090
        /*034c*/ 	.short	0x010a
        /*034e*/ 	.byte	0x3f
	.zero		1


	//   ....[45]....
        /*0350*/ 	.word	0x00005330
        /*0354*/ 	.word	0x00000006
        /*0358*/ 	.word	0x00000138
        /*035c*/ 	.short	0x0101
        /*035e*/ 	.byte	0x3f
	.zero		1


	//   ....[46]....
        /*0360*/ 	.word	0x00005a60
        /*0364*/ 	.word	0x00000007
        /*0368*/ 	.word	0x00000000
        /*036c*/ 	.short	0x010a
        /*036e*/ 	.byte	0x3f
	.zero		1


	//   ....[47]....
        /*0370*/ 	.word	0x00005ae0
        /*0374*/ 	.word	0x00000009
        /*0378*/ 	.word	0x00000000
        /*037c*/ 	.short	0x010a
        /*037e*/ 	.byte	0x3f
	.zero		1


	//   ....[48]....
        /*0380*/ 	.word	0x00005b70
        /*0384*/ 	.word	0x00000006
        /*0388*/ 	.word	0x00000000
        /*038c*/ 	.short	0x010a
        /*038e*/ 	.byte	0x3f
	.zero		1


	//   ....[49]....
        /*0390*/ 	.word	0x00005c00
        /*0394*/ 	.word	0x00000009
        /*0398*/ 	.word	0x00000000
        /*039c*/ 	.short	0x010a
        /*039e*/ 	.byte	0x3f
	.zero		1


	//   ....[50]....
        /*03a0*/ 	.word	0x00005c90
        /*03a4*/ 	.word	0x00000006
        /*03a8*/ 	.word	0x00000000
        /*03ac*/ 	.short	0x010a
        /*03ae*/ 	.byte	0x3f
	.zero		1


	//   ....[51]....
        /*03b0*/ 	.word	0x00005d20
        /*03b4*/ 	.word	0x00000009
        /*03b8*/ 	.word	0x00000000
        /*03bc*/ 	.short	0x010a
        /*03be*/ 	.byte	0x3f
	.zero		1


	//   ....[52]....
        /*03c0*/ 	.word	0x00005db0
        /*03c4*/ 	.word	0x00000006
        /*03c8*/ 	.word	0x00000000
        /*03cc*/ 	.short	0x010a
        /*03ce*/ 	.byte	0x3f
	.zero		1


	//   ....[53]....
        /*03d0*/ 	.word	0x00005e40
        /*03d4*/ 	.word	0x00000009
        /*03d8*/ 	.word	0x00000000
        /*03dc*/ 	.short	0x010a
        /*03de*/ 	.byte	0x3f
	.zero		1


	//   ....[54]....
        /*03e0*/ 	.word	0x00005ed0
        /*03e4*/ 	.word	0x00000006
        /*03e8*/ 	.word	0x00000000
        /*03ec*/ 	.short	0x010a
        /*03ee*/ 	.byte	0x3f
	.zero		1


	//   ....[55]....
        /*03f0*/ 	.word	0x00005f60
        /*03f4*/ 	.word	0x00000009
        /*03f8*/ 	.word	0x00000000
        /*03fc*/ 	.short	0x010a
        /*03fe*/ 	.byte	0x3f
	.zero		1


	//   ....[56]....
        /*0400*/ 	.word	0x00005ff0
        /*0404*/ 	.word	0x00000006
        /*0408*/ 	.word	0x00000000
        /*040c*/ 	.short	0x010a
        /*040e*/ 	.byte	0x3f
	.zero		1


	//   ....[57]....
        /*0410*/ 	.word	0x00006080
        /*0414*/ 	.word	0x00000009
        /*0418*/ 	.word	0x00000000
        /*041c*/ 	.short	0x010a
        /*041e*/ 	.byte	0x3f
	.zero		1


	//   ....[58]....
        /*0420*/ 	.word	0x00006110
        /*0424*/ 	.word	0x00000006
        /*0428*/ 	.word	0x00000000
        /*042c*/ 	.short	0x010a
        /*042e*/ 	.byte	0x3f
	.zero		1


	//   ....[59]....
        /*0430*/ 	.word	0x000061a0
        /*0434*/ 	.word	0x00000009
        /*0438*/ 	.word	0x00000000
        /*043c*/ 	.short	0x010a
        /*043e*/ 	.byte	0x3f
	.zero		1


	//   ....[60]....
        /*0440*/ 	.word	0x00006230
        /*0444*/ 	.word	0x00000006
        /*0448*/ 	.word	0x00000000
        /*044c*/ 	.short	0x010a
        /*044e*/ 	.byte	0x3f
	.zero		1


	//   ....[61]....
        /*0450*/ 	.word	0x000062c0
        /*0454*/ 	.word	0x00000009
        /*0458*/ 	.word	0x00000000
        /*045c*/ 	.short	0x010a
        /*045e*/ 	.byte	0x3f
	.zero		1


	//   ....[62]....
        /*0460*/ 	.word	0x00006350
        /*0464*/ 	.word	0x00000006
        /*0468*/ 	.word	0x00000000
        /*046c*/ 	.short	0x010a
        /*046e*/ 	.byte	0x3f
	.zero		1


	//   ....[63]....
        /*0470*/ 	.word	0x000063e0
        /*0474*/ 	.word	0x00000003
        /*0478*/ 	.word	0x00000000
        /*047c*/ 	.short	0x010a
        /*047e*/ 	.byte	0x3f
	.zero		1


	//   ....[64]....
        /*0480*/ 	.word	0x00006440
        /*0484*/ 	.word	0x00000003
        /*0488*/ 	.word	0x00000000
        /*048c*/ 	.short	0x010a
        /*048e*/ 	.byte	0x3f
	.zero		1


	//   ....[65]....
        /*0490*/ 	.word	0x000064a0
        /*0494*/ 	.word	0x00000004
        /*0498*/ 	.word	0x00000000
        /*049c*/ 	.short	0x010a
        /*049e*/ 	.byte	0x3f
	.zero		1


	//   ....[66]....
        /*04a0*/ 	.word	0x00006570
        /*04a4*/ 	.word	0x0000000e
        /*04a8*/ 	.word	0x00000090
        /*04ac*/ 	.short	0x010a
        /*04ae*/ 	.byte	0x3f
	.zero		1


	//   ....[67]....
        /*04b0*/ 	.word	0x00006640
        /*04b4*/ 	.word	0x00000007
        /*04b8*/ 	.word	0x00000000
        /*04bc*/ 	.short	0x010a
        /*04be*/ 	.byte	0x3f
	.zero		1


	//   ....[68]....
        /*04c0*/ 	.word	0x00006690
        /*04c4*/ 	.word	0x00000009
        /*04c8*/ 	.word	0x00000000
        /*04cc*/ 	.short	0x010a
        /*04ce*/ 	.byte	0x3f
	.zero		1


	//   ....[69]....
        /*04d0*/ 	.word	0x000066e0
        /*04d4*/ 	.word	0x00000006
        /*04d8*/ 	.word	0x00000000
        /*04dc*/ 	.short	0x010a
        /*04de*/ 	.byte	0x3f
	.zero		1


	//   ....[70]....
        /*04e0*/ 	.word	0x00006730
        /*04e4*/ 	.word	0x00000009
        /*04e8*/ 	.word	0x00000000
        /*04ec*/ 	.short	0x010a
        /*04ee*/ 	.byte	0x3f
	.zero		1


	//   ....[71]....
        /*04f0*/ 	.word	0x00006780
        /*04f4*/ 	.word	0x00000006
        /*04f8*/ 	.word	0x00000000
        /*04fc*/ 	.short	0x010a
        /*04fe*/ 	.byte	0x3f
	.zero		1


	//   ....[72]....
        /*0500*/ 	.word	0x000067d0
        /*0504*/ 	.word	0x00000009
        /*0508*/ 	.word	0x00000000
        /*050c*/ 	.short	0x010a
        /*050e*/ 	.byte	0x3f
	.zero		1


	//   ....[73]....
        /*0510*/ 	.word	0x00006820
        /*0514*/ 	.word	0x00000006
        /*0518*/ 	.word	0x00000000
        /*051c*/ 	.short	0x010a
        /*051e*/ 	.byte	0x3f
	.zero		1


	//   ....[74]....
        /*0520*/ 	.word	0x00006870
        /*0524*/ 	.word	0x00000009
        /*0528*/ 	.word	0x00000000
        /*052c*/ 	.short	0x010a
        /*052e*/ 	.byte	0x3f
	.zero		1


	//   ....[75]....
        /*0530*/ 	.word	0x000068c0
        /*0534*/ 	.word	0x00000006
        /*0538*/ 	.word	0x00000000
        /*053c*/ 	.short	0x010a
        /*053e*/ 	.byte	0x3f
	.zero		1


	//   ....[76]....
        /*0540*/ 	.word	0x00006910
        /*0544*/ 	.word	0x00000009
        /*0548*/ 	.word	0x00000000
        /*054c*/ 	.short	0x010a
        /*054e*/ 	.byte	0x3f
	.zero		1


	//   ....[77]....
        /*0550*/ 	.word	0x00006960
        /*0554*/ 	.word	0x00000006
        /*0558*/ 	.word	0x00000000
        /*055c*/ 	.short	0x010a
        /*055e*/ 	.byte	0x3f
	.zero		1


	//   ....[78]....
        /*0560*/ 	.word	0x000069b0
        /*0564*/ 	.word	0x00000009
        /*0568*/ 	.word	0x00000000
        /*056c*/ 	.short	0x010a
        /*056e*/ 	.byte	0x3f
	.zero		1


	//   ....[79]....
        /*0570*/ 	.word	0x00006a00
        /*0574*/ 	.word	0x00000006
        /*0578*/ 	.word	0x00000000
        /*057c*/ 	.short	0x010a
        /*057e*/ 	.byte	0x3f
	.zero		1


	//   ....[80]....
        /*0580*/ 	.word	0x00006a50
        /*0584*/ 	.word	0x00000009
        /*0588*/ 	.word	0x00000000
        /*058c*/ 	.short	0x010a
        /*058e*/ 	.byte	0x3f
	.zero		1


	//   ....[81]....
        /*0590*/ 	.word	0x00006aa0
        /*0594*/ 	.word	0x00000006
        /*0598*/ 	.word	0x00000000
        /*059c*/ 	.short	0x010a
        /*059e*/ 	.byte	0x3f
	.zero		1


	//   ....[82]....
        /*05a0*/ 	.word	0x00006af0
        /*05a4*/ 	.word	0x00000009
        /*05a8*/ 	.word	0x00000000
        /*05ac*/ 	.short	0x010a
        /*05ae*/ 	.byte	0x3f
	.zero		1


	//   ....[83]....
        /*05b0*/ 	.word	0x00006b40
        /*05b4*/ 	.word	0x00000006
        /*05b8*/ 	.word	0x00000000
        /*05bc*/ 	.short	0x010a
        /*05be*/ 	.byte	0x3f
	.zero		1


	//----- nvinfo : EIATTR_NUM_MBARRIERS
	.align		4
.L_35:
        /*05c0*/ 	.byte	0x03, 0x38
        /*05c2*/ 	.short	0x0026


	//----- nvinfo : EIATTR_EXIT_INSTR_OFFSETS
	.align		4
        /*05c4*/ 	.byte	0x04, 0x1c
        /*05c6*/ 	.short	(.L_37 - .L_36)


	//   ....[0]....
.L_36:
        /*05c8*/ 	.word	0x000007d0


	//   ....[1]....
        /*05cc*/ 	.word	0x00001090


	//   ....[2]....
        /*05d0*/ 	.word	0x00004620


	//   ....[3]....
        /*05d4*/ 	.word	0x00004c50


	//   ....[4]....
        /*05d8*/ 	.word	0x00006430


	//----- nvinfo : EIATTR_MAX_THREADS
	.align		4
.L_37:
        /*05dc*/ 	.byte	0x04, 0x05
        /*05de*/ 	.short	(.L_39 - .L_38)
.L_38:
        /*05e0*/ 	.word	0x00000180
        /*05e4*/ 	.word	0x00000001
        /*05e8*/ 	.word	0x00000001


	//----- nvinfo : EIATTR_CRS_STACK_SIZE
	.align		4
.L_39:
        /*05ec*/ 	.byte	0x04, 0x1e
        /*05ee*/ 	.short	(.L_41 - .L_40)
.L_40:
        /*05f0*/ 	.word	0x00000000


	//----- nvinfo : EIATTR_CBANK_PARAM_SIZE
	.align		4
.L_41:
        /*05f4*/ 	.byte	0x03, 0x19
        /*05f6*/ 	.short	0x0470


	//----- nvinfo : EIATTR_PARAM_CBANK
	.align		4
        /*05f8*/ 	.byte	0x04, 0x0a
        /*05fa*/ 	.short	(.L_43 - .L_42)
	.align		4
.L_42:
        /*05fc*/ 	.word	index@(.nv.constant0._ZN7cutlass13device_kernelINS_4gemm6kernel13GemmUniversalIN4cute5tupleIJiiiiEEENS1_10collective13CollectiveMmaINS1_34MainloopSm90TmaGmmaWarpSpecializedILi18ENS5_IJNS4_1CILi1EEESB_SB_EEENS1_35KernelTmaWarpSpecializedCooperativeEEENS5_IJNSA_ILi128EEENSA_ILi64EEENSA_ILi32EEEEEENS_6half_tENS5_IJlSB_lEEESJ_SK_NS4_8TiledMMAINS4_8MMA_AtomIJNS4_4SM904GMMA25MMA_64x64x16_F32F16F16_SSILNSO_5MajorE0ELSQ_0ELNSO_7ScaleInE1ELSR_1EEEEEENS4_6LayoutINS5_IJNSA_ILi2EEESB_SB_EEENS5_IJSB_NSA_ILi0EEESX_EEEEENS5_IJNS4_10UnderscoreES10_S10_EEEEENS4_13SM90_TMA_LOADENS4_14ComposedLayoutINS4_7SwizzleILi2ELi4ELi3EEENS4_18smem_ptr_flag_bitsILi16EEENSU_INS5_IJNSA_ILi8EEESH_EEENS5_IJSH_SB_EEEEEEEvNS4_8identityES13_S1D_vS1E_EENS_8epilogue10collective6detail29Sm90TmaWarpSpecializedAdapterINS1H_15DefaultEpilogueISJ_SK_SK_NS1G_6thread17LinearCombinationISJ_Li1EffLNS1L_9ScaleType4KindE0ELNS_15FloatRoundStyleE2ESJ_EENS1_15EpilogueDefaultEEEEEvvEEEEvNT_6ParamsE)
        /*0600*/ 	.short	0x0210
        /*0602*/ 	.short	0x0470


	//----- nvinfo : EIATTR_SW_WAR
	.align		4
.L_43:
        /*0604*/ 	.byte	0x04, 0x36
        /*0606*/ 	.short	(.L_45 - .L_44)
.L_44:
        /*0608*/ 	.word	0x00000008
.L_45:


//--------------------- .nv.callgraph             --------------------------
	.section	.nv.callgraph,"",@"SHT_CUDA_CALLGRAPH"
	.align	4
	.sectionentsize	8
	.align		4
        /*0000*/ 	.word	0x00000000
	.align		4
        /*0004*/ 	.word	0xffffffff
	.align		4
        /*0008*/ 	.word	index@(_ZN7cutlass13device_kernelINS_4gemm6kernel13GemmUniversalIN4cute5tupleIJiiiiEEENS1_10collective13CollectiveMmaINS1_34MainloopSm90TmaGmmaWarpSpecializedILi18ENS5_IJNS4_1CILi1EEESB_SB_EEENS1_35KernelTmaWarpSpecializedCooperativeEEENS5_IJNSA_ILi128EEENSA_ILi64EEENSA_ILi32EEEEEENS_6half_tENS5_IJlSB_lEEESJ_SK_NS4_8TiledMMAINS4_8MMA_AtomIJNS4_4SM904GMMA25MMA_64x64x16_F32F16F16_SSILNSO_5MajorE0ELSQ_0ELNSO_7ScaleInE1ELSR_1EEEEEENS4_6LayoutINS5_IJNSA_ILi2EEESB_SB_EEENS5_IJSB_NSA_ILi0EEESX_EEEEENS5_IJNS4_10UnderscoreES10_S10_EEEEENS4_13SM90_TMA_LOADENS4_14ComposedLayoutINS4_7SwizzleILi2ELi4ELi3EEENS4_18smem_ptr_flag_bitsILi16EEENSU_INS5_IJNSA_ILi8EEESH_EEENS5_IJSH_SB_EEEEEEEvNS4_8identityES13_S1D_vS1E_EENS_8epilogue10collective6detail29Sm90TmaWarpSpecializedAdapterINS1H_15DefaultEpilogueISJ_SK_SK_NS1G_6thread17LinearCombinationISJ_Li1EffLNS1L_9ScaleType4KindE0ELNS_15FloatRoundStyleE2ESJ_EENS1_15EpilogueDefaultEEEEEvvEEEEvNT_6ParamsE)
	.align		4
        /*000c*/ 	.word	index@(__assertfail)
	.align		4
        /*0010*/ 	.word	0x00000000
	.align		4
        /*0014*/ 	.word	0xfffffffe
	.align		4
        /*0018*/ 	.word	0x00000000
	.align		4
        /*001c*/ 	.word	0xfffffffd
	.align		4
        /*0020*/ 	.word	0x00000000
	.align		4
        /*0024*/ 	.word	0xfffffffc


//--------------------- .nv.constant4             --------------------------
	.section	.nv.constant4,"a",@progbits
	.align	8
	.align		8
.nv.constant4:
        /*0000*/ 	.dword	__assertfail
	.align		8
        /*0008*/ 	.dword	__unnamed_1
	.align		8
        /*0010*/ 	.dword	_ZN39_INTERNAL_fb83e765_4_k_cu_d7bf366e_29354cuda3std3__45__cpo5beginE
	.align		8
        /*0018*/ 	.dword	_ZN39_INTERNAL_fb83e765_4_k_cu_d7bf366e_29354cuda3std3__45__cpo3endE
	.align		8
        /*0020*/ 	.dword	_ZN39_INTERNAL_fb83e765_4_k_cu_d7bf366e_29354cuda3std3__45__cpo6cbeginE
	.align		8
        /*0028*/ 	.dword	_ZN39_INTERNAL_fb83e765_4_k_cu_d7bf366e_29354cuda3std3__45__cpo4cendE
	.align		8
        /*0030*/ 	.dword	_ZN39_INTERNAL_fb83e765_4_k_cu_d7bf366e_29354cuda3std3__441_GLOBAL__N__fb83e765_4_k_cu_d7bf366e_29356ignoreE
	.align		8
        /*0038*/ 	.dword	_ZN39_INTERNAL_fb83e765_4_k_cu_d7bf366e_29354cuda3std3__419piecewise_constructE
	.align		8
        /*0040*/ 	.dword	_ZN39_INTERNAL_fb83e765_4_k_cu_d7bf366e_29354cuda3std3__48in_placeE
	.align		8
        /*0048*/ 	.dword	_ZN39_INTERNAL_fb83e765_4_k_cu_d7bf366e_29354cuda3std6ranges3__45__cpo4swapE
	.align		8
        /*0050*/ 	.dword	_ZN39_INTERNAL_fb83e765_4_k_cu_d7bf366e_29354cuda3std6ranges3__45__cpo9iter_moveE
	.align		8
        /*0058*/ 	.dword	_ZN39_INTERNAL_fb83e765_4_k_cu_d7bf366e_29354cute7productE
	.align		8
        /*0060*/ 	.dword	_ZN39_INTERNAL_fb83e765_4_k_cu_d7bf366e_29354cute1_E
	.align		8
        /*0068*/ 	.dword	$str$22
	.align		8
        /*0070*/ 	.dword	$str$23


//--------------------- .text._ZN7cutlass13device_kernelINS_4gemm6kernel13GemmUniversalIN4cute5tupleIJiiiiEEENS1_10collective13CollectiveMmaINS1_34MainloopSm90TmaGmmaWarpSpecializedILi18ENS5_IJNS4_1CILi1EEESB_SB_EEENS1_35KernelTmaWarpSpecializedCooperativeEEENS5_IJNSA_ILi128EEENSA_ILi64EEENSA_ILi32EEEEEENS_6half_tENS5_IJlSB_lEEESJ_SK_NS4_8TiledMMAINS4_8MMA_AtomIJNS4_4SM904GMMA25MMA_64x64x16_F32F16F16_SSILNSO_5MajorE0ELSQ_0ELNSO_7ScaleInE1ELSR_1EEEEEENS4_6LayoutINS5_IJNSA_ILi2EEESB_SB_EEENS5_IJSB_NSA_ILi0EEESX_EEEEENS5_IJNS4_10UnderscoreES10_S10_EEEEENS4_13SM90_TMA_LOADENS4_14ComposedLayoutINS4_7SwizzleILi2ELi4ELi3EEENS4_18smem_ptr_flag_bitsILi16EEENSU_INS5_IJNSA_ILi8EEESH_EEENS5_IJSH_SB_EEEEEEEvNS4_8identityES13_S1D_vS1E_EENS_8epilogue10collective6detail29Sm90TmaWarpSpecializedAdapterINS1H_15DefaultEpilogueISJ_SK_SK_NS1G_6thread17LinearCombinationISJ_Li1EffLNS1L_9ScaleType4KindE0ELNS_15FloatRoundStyleE2ESJ_EENS1_15EpilogueDefaultEEEEEvvEEEEvNT_6ParamsE --------------------------
	.section	.text._ZN7cutlass13device_kernelINS_4gemm6kernel13GemmUniversalIN4cute5tupleIJiiiiEEENS1_10collective13CollectiveMmaINS1_34MainloopSm90TmaGmmaWarpSpecializedILi18ENS5_IJNS4_1CILi1EEESB_SB_EEENS1_35KernelTmaWarpSpecializedCooperativeEEENS5_IJNSA_ILi128EEENSA_ILi64EEENSA_ILi32EEEEEENS_6half_tENS5_IJlSB_lEEESJ_SK_NS4_8TiledMMAINS4_8MMA_AtomIJNS4_4SM904GMMA25MMA_64x64x16_F32F16F16_SSILNSO_5MajorE0ELSQ_0ELNSO_7ScaleInE1ELSR_1EEEEEENS4_6LayoutINS5_IJNSA_ILi2EEESB_SB_EEENS5_IJSB_NSA_ILi0EEESX_EEEEENS5_IJNS4_10UnderscoreES10_S10_EEEEENS4_13SM90_TMA_LOADENS4_14ComposedLayoutINS4_7SwizzleILi2ELi4ELi3EEENS4_18smem_ptr_flag_bitsILi16EEENSU_INS5_IJNSA_ILi8EEESH_EEENS5_IJSH_SB_EEEEEEEvNS4_8identityES13_S1D_vS1E_EENS_8epilogue10collective6detail29Sm90TmaWarpSpecializedAdapterINS1H_15DefaultEpilogueISJ_SK_SK_NS1G_6thread17LinearCombinationISJ_Li1EffLNS1L_9ScaleType4KindE0ELNS_15FloatRoundStyleE2ESJ_EENS1_15EpilogueDefaultEEEEEvvEEEEvNT_6ParamsE,"ax",@progbits
	.align	128
.text._ZN7cutlass13device_kernelINS_4gemm6kernel13GemmUniversalIN4cute5tupleIJiiiiEEENS1_10collective13CollectiveMmaINS1_34MainloopSm90TmaGmmaWarpSpecializedILi18ENS5_IJNS4_1CILi1EEESB_SB_EEENS1_35KernelTmaWarpSpecializedCooperativeEEENS5_IJNSA_ILi128EEENSA_ILi64EEENSA_ILi32EEEEEENS_6half_tENS5_IJlSB_lEEESJ_SK_NS4_8TiledMMAINS4_8MMA_AtomIJNS4_4SM904GMMA25MMA_64x64x16_F32F16F16_SSILNSO_5MajorE0ELSQ_0ELNSO_7ScaleInE1ELSR_1EEEEEENS4_6LayoutINS5_IJNSA_ILi2EEESB_SB_EEENS5_IJSB_NSA_ILi0EEESX_EEEEENS5_IJNS4_10UnderscoreES10_S10_EEEEENS4_13SM90_TMA_LOADENS4_14ComposedLayoutINS4_7SwizzleILi2ELi4ELi3EEENS4_18smem_ptr_flag_bitsILi16EEENSU_INS5_IJNSA_ILi8EEESH_EEENS5_IJSH_SB_EEEEEEEvNS4_8identityES13_S1D_vS1E_EENS_8epilogue10collective6detail29Sm90TmaWarpSpecializedAdapterINS1H_15DefaultEpilogueISJ_SK_SK_NS1G_6thread17LinearCombinationISJ_Li1EffLNS1L_9ScaleType4KindE0ELNS_15FloatRoundStyleE2ESJ_EENS1_15EpilogueDefaultEEEEEvvEEEEvNT_6ParamsE:
        .type           _ZN7cutlass13device_kernelINS_4gemm6kernel13GemmUniversalIN4cute5tupleIJiiiiEEENS1_10collective13CollectiveMmaINS1_34MainloopSm90TmaGmmaWarpSpecializedILi18ENS5_IJNS4_1CILi1EEESB_SB_EEENS1_35KernelTmaWarpSpecializedCooperativeEEENS5_IJNSA_ILi128EEENSA_ILi64EEENSA_ILi32EEEEEENS_6half_tENS5_IJlSB_lEEESJ_SK_NS4_8TiledMMAINS4_8MMA_AtomIJNS4_4SM904GMMA25MMA_64x64x16_F32F16F16_SSILNSO_5MajorE0ELSQ_0ELNSO_7ScaleInE1ELSR_1EEEEEENS4_6LayoutINS5_IJNSA_ILi2EEESB_SB_EEENS5_IJSB_NSA_ILi0EEESX_EEEEENS5_IJNS4_10UnderscoreES10_S10_EEEEENS4_13SM90_TMA_LOADENS4_14ComposedLayoutINS4_7SwizzleILi2ELi4ELi3EEENS4_18smem_ptr_flag_bitsILi16EEENSU_INS5_IJNSA_ILi8EEESH_EEENS5_IJSH_SB_EEEEEEEvNS4_8identityES13_S1D_vS1E_EENS_8epilogue10collective6detail29Sm90TmaWarpSpecializedAdapterINS1H_15DefaultEpilogueISJ_SK_SK_NS1G_6thread17LinearCombinationISJ_Li1EffLNS1L_9ScaleType4KindE0ELNS_15FloatRoundStyleE2ESJ_EENS1_15EpilogueDefaultEEEEEvvEEEEvNT_6ParamsE,@function
        .size           _ZN7cutlass13device_kernelINS_4gemm6kernel13GemmUniversalIN4cute5tupleIJiiiiEEENS1_10collective13CollectiveMmaINS1_34MainloopSm90TmaGmmaWarpSpecializedILi18ENS5_IJNS4_1CILi1EEESB_SB_EEENS1_35KernelTmaWarpSpecializedCooperativeEEENS5_IJNSA_ILi128EEENSA_ILi64EEENSA_ILi32EEEEEENS_6half_tENS5_IJlSB_lEEESJ_SK_NS4_8TiledMMAINS4_8MMA_AtomIJNS4_4SM904GMMA25MMA_64x64x16_F32F16F16_SSILNSO_5MajorE0ELSQ_0ELNSO_7ScaleInE1ELSR_1EEEEEENS4_6LayoutINS5_IJNSA_ILi2EEESB_SB_EEENS5_IJSB_NSA_ILi0EEESX_EEEEENS5_IJNS4_10UnderscoreES10_S10_EEEEENS4_13SM90_TMA_LOADENS4_14ComposedLayoutINS4_7SwizzleILi2ELi4ELi3EEENS4_18smem_ptr_flag_bitsILi16EEENSU_INS5_IJNSA_ILi8EEESH_EEENS5_IJSH_SB_EEEEEEEvNS4_8identityES13_S1D_vS1E_EENS_8epilogue10collective6detail29Sm90TmaWarpSpecializedAdapterINS1H_15DefaultEpilogueISJ_SK_SK_NS1G_6thread17LinearCombinationISJ_Li1EffLNS1L_9ScaleType4KindE0ELNS_15FloatRoundStyleE2ESJ_EENS1_15EpilogueDefaultEEEEEvvEEEEvNT_6ParamsE,(.L_x_159 - _ZN7cutlass13device_kernelINS_4gemm6kernel13GemmUniversalIN4cute5tupleIJiiiiEEENS1_10collective13CollectiveMmaINS1_34MainloopSm90TmaGmmaWarpSpecializedILi18ENS5_IJNS4_1CILi1EEESB_SB_EEENS1_35KernelTmaWarpSpecializedCooperativeEEENS5_IJNSA_ILi128EEENSA_ILi64EEENSA_ILi32EEEEEENS_6half_tENS5_IJlSB_lEEESJ_SK_NS4_8TiledMMAINS4_8MMA_AtomIJNS4_4SM904GMMA25MMA_64x64x16_F32F16F16_SSILNSO_5MajorE0ELSQ_0ELNSO_7ScaleInE1ELSR_1EEEEEENS4_6LayoutINS5_IJNSA_ILi2EEESB_SB_EEENS5_IJSB_NSA_ILi0EEESX_EEEEENS5_IJNS4_10UnderscoreES10_S10_EEEEENS4_13SM90_TMA_LOADENS4_14ComposedLayoutINS4_7SwizzleILi2ELi4ELi3EEENS4_18smem_ptr_flag_bitsILi16EEENSU_INS5_IJNSA_ILi8EEESH_EEENS5_IJSH_SB_EEEEEEEvNS4_8identityES13_S1D_vS1E_EENS_8epilogue10collective6detail29Sm90TmaWarpSpecializedAdapterINS1H_15DefaultEpilogueISJ_SK_SK_NS1G_6thread17LinearCombinationISJ_Li1EffLNS1L_9ScaleType4KindE0ELNS_15FloatRoundStyleE2ESJ_EENS1_15EpilogueDefaultEEEEEvvEEEEvNT_6ParamsE)
        .other          _ZN7cutlass13device_kernelINS_4gemm6kernel13GemmUniversalIN4cute5tupleIJiiiiEEENS1_10collective13CollectiveMmaINS1_34MainloopSm90TmaGmmaWarpSpecializedILi18ENS5_IJNS4_1CILi1EEESB_SB_EEENS1_35KernelTmaWarpSpecializedCooperativeEEENS5_IJNSA_ILi128EEENSA_ILi64EEENSA_ILi32EEEEEENS_6half_tENS5_IJlSB_lEEESJ_SK_NS4_8TiledMMAINS4_8MMA_AtomIJNS4_4SM904GMMA25MMA_64x64x16_F32F16F16_SSILNSO_5MajorE0ELSQ_0ELNSO_7ScaleInE1ELSR_1EEEEEENS4_6LayoutINS5_IJNSA_ILi2EEESB_SB_EEENS5_IJSB_NSA_ILi0EEESX_EEEEENS5_IJNS4_10UnderscoreES10_S10_EEEEENS4_13SM90_TMA_LOADENS4_14ComposedLayoutINS4_7SwizzleILi2ELi4ELi3EEENS4_18smem_ptr_flag_bitsILi16EEENSU_INS5_IJNSA_ILi8EEESH_EEENS5_IJSH_SB_EEEEEEEvNS4_8identityES13_S1D_vS1E_EENS_8epilogue10collective6detail29Sm90TmaWarpSpecializedAdapterINS1H_15DefaultEpilogueISJ_SK_SK_NS1G_6thread17LinearCombinationISJ_Li1EffLNS1L_9ScaleType4KindE0ELNS_15FloatRoundStyleE2ESJ_EENS1_15EpilogueDefaultEEEEEvvEEEEvNT_6ParamsE,@"STO_CUDA_ENTRY STV_DEFAULT"
_ZN7cutlass13device_kernelINS_4gemm6kernel13GemmUniversalIN4cute5tupleIJiiiiEEENS1_10collective13CollectiveMmaINS1_34MainloopSm90TmaGmmaWarpSpecializedILi18ENS5_IJNS4_1CILi1EEESB_SB_EEENS1_35KernelTmaWarpSpecializedCooperativeEEENS5_IJNSA_ILi128EEENSA_ILi64EEENSA_ILi32EEEEEENS_6half_tENS5_IJlSB_lEEESJ_SK_NS4_8TiledMMAINS4_8MMA_AtomIJNS4_4SM904GMMA25MMA_64x64x16_F32F16F16_SSILNSO_5MajorE0ELSQ_0ELNSO_7ScaleInE1ELSR_1EEEEEENS4_6LayoutINS5_IJNSA_ILi2EEESB_SB_EEENS5_IJSB_NSA_ILi0EEESX_EEEEENS5_IJNS4_10UnderscoreES10_S10_EEEEENS4_13SM90_TMA_LOADENS4_14ComposedLayoutINS4_7SwizzleILi2ELi4ELi3EEENS4_18smem_ptr_flag_bitsILi16EEENSU_INS5_IJNSA_ILi8EEESH_EEENS5_IJSH_SB_EEEEEEEvNS4_8identityES13_S1D_vS1E_EENS_8epilogue10collective6detail29Sm90TmaWarpSpecializedAdapterINS1H_15DefaultEpilogueISJ_SK_SK_NS1G_6thread17LinearCombinationISJ_Li1EffLNS1L_9ScaleType4KindE0ELNS_15FloatRoundStyleE2ESJ_EENS1_15EpilogueDefaultEEEEEvvEEEEvNT_6ParamsE:
[----:B------:R-:W0:Y:S01]  /*0000*/  LDC R1, c[0x0][0x28] ;  /* 0x00000a00ff017b82 */ /* 0x000e220000000800 */
[----:B------:R-:W1:Y:S01]  /*0010*/  S2R R18, SR_TID.X ;  /* 0x0000000000127919 */ /* 0x000e620000002100 */
[----:B------:R-:W-:Y:S01]  /*0020*/  ELECT P0, URZ, PT ;  /* 0x00000000003f782f */ /* 0x000fe20003800000 */
[----:B------:R-:W-:Y:S01]  /*0030*/  BSSY B0, `(.L_x_0) ;  /* 0x000000f000007945 */ /* 0x000fe20003800000 */
[--C-:B-1----:R-:W-:Y:S02]  /*0040*/  SHF.R.U32.HI R0, RZ, 0x5, R18.reuse ;  /* 0x00000005ff007819 */ /* 0x102fe40000011612 */
[----:B------:R-:W-:-:S03]  /*0050*/  SHF.R.U32.HI R22, RZ, 0x7, R18 ;  /* 0x00000007ff167819 */ /* 0x000fc60000011612 */
[----:B------:R-:W1:Y:S04]  /*0060*/  SHFL.IDX PT, R5, R0, RZ, 0x1f ;  /* 0x00001fff00057589 */ /* 0x000e6800000e0000 */
[----:B------:R2:W3:Y:S01]  /*0070*/  SHFL.IDX PT, R8, R22, RZ, 0x1f ;  /* 0x00001fff16087589 */ /* 0x0004e200000e0000 */
[----:B-1----:R-:W-:-:S13]  /*0080*/  ISETP.NE.OR P0, PT, R5, RZ, !P0 ;  /* 0x000000ff0500720c */ /* 0x002fda0004705670 */
[----:B0-23--:R-:W-:Y:S05]  /*0090*/  @P0 BRA `(.L_x_1) ;  /* 0x0000000000200947 */ /* 0x00dfea0003800000 */
[----:B------:R-:W-:Y:S02]  /*00a0*/  ULDC.64 UR4, c[0x0][0x198] ;  /* 0x0000660000047ab9 */ /* 0x000fe40000000a00 */
[----:B------:R-:W-:Y:S02]  /*00b0*/  UIADD3 UR6, UP0, UR4, 0xf0, URZ ;  /* 0x000000f004067890 */ /* 0x000fe4000ff1e03f */
[----:B------:R-:W-:Y:S02]  /*00c0*/  UIADD3 UR4, UP1, UR4, 0x1f0, URZ ;  /* 0x000001f004047890 */ /* 0x000fe4000ff3e03f */
[----:B------:R-:W-:Y:S02]  /*00d0*/  UIADD3.X UR7, URZ, UR5, URZ, UP0, !UPT ;  /* 0x000000053f077290 */ /* 0x000fe400087fe43f */
[----:B------:R-:W-:-:S07]  /*00e0*/  UIADD3.X UR5, URZ, UR5, URZ, UP1, !UPT ;  /* 0x000000053f057290 */ /* 0x000fce0008ffe43f */
[----:B------:R0:W-:Y:S02]  /*00f0*/  UTMACCTL.PF [UR6] ;  /* 0x00000000060079b9 */ /* 0x0001e40008040000 */
[----:B------:R0:W-:Y:S02]  /*0100*/  UTMACCTL.PF [UR4] ;  /* 0x00000000040079b9 */ /* 0x0001e40008040000 */
[----:B0-----:R-:W-:Y:S01]  /*0110*/  NOP ;  /* 0x0000000000007918 */ /* 0x001fe20000000000 */
.L_x_1:
[----:B------:R-:W-:Y:S05]  /*0120*/  BSYNC B0 ;  /* 0x0000000000007941 */ /* 0x000fea0003800000 */
.L_x_0:
[----:B------:R-:W0:Y:S02]  /*0130*/  SHFL.IDX PT, R2, R0, RZ, 0x1f ;  /* 0x00001fff00027589 */ /* 0x000e2400000e0000 */
[----:B0-----:R-:W-:-:S13]  /*0140*/  ISETP.NE.AND P0, PT, R2, RZ, PT ;  /* 0x000000ff0200720c */ /* 0x001fda0003f05270 */
[----:B------:R-:W-:Y:S05]  /*0150*/  @P0 BRA `(.L_x_2) ;  /* 0x0000000000d40947 */ /* 0x000fea0003800000 */
[----:B------:R-:W-:Y:S01]  /*0160*/  ELECT P0, URZ, PT ;  /* 0x00000000003f782f */ /* 0x000fe20003800000 */
[----:B------:R-:W-:-:S12]  /*0170*/  BSSY B0, `(.L_x_2) ;  /* 0x0000033000007945 */ /* 0x000fd80003800000 */
[----:B------:R-:W-:Y:S05]  /*0180*/  @!P0 BRA `(.L_x_3) ;  /* 0x0000000000c48947 */ /* 0x000fea0003800000 */
[----:B------:R-:W0:Y:S01]  /*0190*/  S2UR UR8, SR_CgaCtaId ;  /* 0x00000000000879c3 */ /* 0x000e220000008800 */
[----:B------:R-:W-:Y:S01]  /*01a0*/  UMOV UR4, 0x400 ;  /* 0x0000040000047882 */ /* 0x000fe20000000000 */
[----:B------:R-:W-:Y:S01]  /*01b0*/  UMOV UR5, 0x1 ;  /* 0x0000000100057882 */ /* 0x000fe20000000000 */
[----:B------:R-:W-:Y:S02]  /*01c0*/  UMOV UR6, 0x100 ;  /* 0x0000010000067882 */ /* 0x000fe40000000000 */
[----:B------:R-:W-:-:S04]  /*01d0*/  UIADD3 UR6, -UR6, 0x100000, URZ ;  /* 0x0010000006067890 */ /* 0x000fc8000fffe13f */
[----:B------:R-:W-:Y:S02]  /*01e0*/  USHF.L.U32 UR7, UR6, 0xb, URZ ;  /* 0x0000000b06077899 */ /* 0x000fe4000800063f */
[----:B------:R-:W-:Y:S02]  /*01f0*/  USHF.L.U32 UR6, UR6, 0x1, URZ ;  /* 0x0000000106067899 */ /* 0x000fe4000800063f */
[----:B0-----:R-:W-:Y:S02]  /*0200*/  ULEA UR8, UR8, UR4, 0x18 ;  /* 0x0000000408087291 */ /* 0x001fe4000f8ec03f */
[----:B------:R-:W-:-:S04]  /*0210*/  UIADD3 UR4, -UR5, 0x100000, URZ ;  /* 0x0010000005047890 */ /* 0x000fc8000fffe13f */
[----:B------:R-:W-:Y:S02]  /*0220*/  USHF.L.U32 UR5, UR4, 0xb, URZ ;  /* 0x0000000b04057899 */ /* 0x000fe4000800063f */
[----:B------:R-:W-:Y:S01]  /*0230*/  USHF.L.U32 UR4, UR4, 0x1, URZ ;  /* 0x0000000104047899 */ /* 0x000fe2000800063f */
[----:B------:R-:W0:Y:S11]  /*0240*/  FENCE.VIEW.ASYNC.S ;  /* 0x00000000000073c6 */ /* 0x000e360000000000 */
[----:B0-----:R0:W1:Y:S01]  /*0250*/  SYNCS.EXCH.64 URZ, [UR8], UR4 ;  /* 0x00000004083f75b2 */ /* 0x0010620008000100 */
[----:B------:R0:W2:Y:S01]  /*0260*/  SYNCS.EXCH.64 URZ, [UR8+0x90], UR6 ;  /* 0x00009006083f75b2 */ /* 0x0000a20008000100 */
[----:B------:R0:W3:Y:S01]  /*0270*/  SYNCS.EXCH.64 URZ, [UR8+0x8], UR4 ;  /* 0x00000804083f75b2 */ /* 0x0000e20008000100 */
[----:B------:R0:W4:Y:S01]  /*0280*/  SYNCS.EXCH.64 URZ, [UR8+0x98], UR6 ;  /* 0x00009806083f75b2 */ /* 0x0001220008000100 */
[----:B------:R0:W0:Y:S01]  /*0290*/  SYNCS.EXCH.64 URZ, [UR8+0x10], UR4 ;  /* 0x00001004083f75b2 */ /* 0x0000220008000100 */
        /* <DEDUP_REMOVED lines=31> */
[----:B-1234-:R-:W-:Y:S01]  /*0490*/  NOP ;  /* 0x0000000000007918 */ /* 0x01efe20000000000 */
.L_x_3:
[----:B0-----:R-:W-:Y:S05]  /*04a0*/  BSYNC B0 ;  /* 0x0000000000007941 */ /* 0x001fea0003800000 */
.L_x_2:
[----:B------:R-:W0:Y:S01]  /*04b0*/  SHFL.IDX PT, R0, R0, RZ, 0x1f ;  /* 0x00001fff00007589 */ /* 0x000e2200000e0000 */
[----:B------:R-:W-:Y:S01]  /*04c0*/  ELECT P0, URZ, PT ;  /* 0x00000000003f782f */ /* 0x000fe20003800000 */
[----:B------:R-:W1:Y:S01]  /*04d0*/  LDC R2, c[0x0][0x65c] ;  /* 0x00019700ff027b82 */ /* 0x000e620000000800 */
[----:B------:R-:W-:Y:S01]  /*04e0*/  SHF.R.S32.HI R6, RZ, 0x1f, R5 ;  /* 0x0000001fff067819 */ /* 0x000fe20000011405 */
[----:B------:R-:W2:Y:S01]  /*04f0*/  S2R R3, SR_CTAID.Y ;  /* 0x0000000000037919 */ /* 0x000ea20000002600 */
[----:B------:R-:W-:Y:S01]  /*0500*/  UMOV UR4, 0x20 ;  /* 0x0000002000047882 */ /* 0x000fe20000000000 */
[----:B------:R-:W-:Y:S01]  /*0510*/  ISETP.NE.AND P2, PT, R8, RZ, PT ;  /* 0x000000ff0800720c */ /* 0x000fe20003f45270 */
[----:B------:R-:W-:Y:S01]  /*0520*/  NOP ;  /* 0x0000000000007918 */ /* 0x000fe20000000000 */
[----:B------:R-:W3:Y:S01]  /*0530*/  S2R R4, SR_CTAID.X ;  /* 0x0000000000047919 */ /* 0x000ee20000002500 */
[----:B------:R-:W-:Y:S01]  /*0540*/  LEA.HI R6, R6, R5, RZ, 0x2 ;  /* 0x0000000506067211 */ /* 0x000fe200078f10ff */
[----:B------:R-:W-:Y:S01]  /*0550*/  NOP ;  /* 0x0000000000007918 */ /* 0x000fe20000000000 */
[----:B0-----:R-:W-:-:S02]  /*0560*/  ISETP.NE.OR P0, PT, R0, RZ, !P0 ;  /* 0x000000ff0000720c */ /* 0x001fc40004705670 */
[----:B-1----:R-:W-:-:S04]  /*0570*/  ISETP.NE.AND P3, PT, R2, 0x1, PT ;  /* 0x000000010200780c */ /* 0x002fc80003f65270 */
[----:B------:R-:W-:Y:S02]  /*0580*/  P2R R0, PR, RZ, 0x8 ;  /* 0x00000008ff007803 */ /* 0x000fe40000000000 */
[----:B------:R-:W-:-:S05]  /*0590*/  LOP3.LUT R0, R6, 0xfffffffc, RZ, 0xc0, !PT ;  /* 0xfffffffc06007812 */ /* 0x000fca00078ec0ff */
[----:B------:R-:W-:Y:S01]  /*05a0*/  VOTEU.ALL UP0, P0 ;  /* 0x00000000003f7886 */ /* 0x000fe20000000000 */
[----:B------:R-:W-:Y:S01]  /*05b0*/  IMAD.IADD R0, R5, 0x1, -R0 ;  /* 0x0000000105007824 */ /* 0x000fe200078e0a00 */
[----:B------:R-:W3:Y:S01]  /*05c0*/  @P3 LDC R17, c[0x0][0x10] ;  /* 0x00000400ff113b82 */ /* 0x000ee20000000800 */
[----:B------:R-:W-:Y:S01]  /*05d0*/  VOTEU.ALL UP1, P0 ;  /* 0x00000000003f7886 */ /* 0x000fe20000020000 */
[----:B--2---:R-:W-:Y:S01]  /*05e0*/  @P3 IMAD.MOV.U32 R6, RZ, RZ, R3 ;  /* 0x000000ffff063224 */ /* 0x004fe200078e0003 */
[----:B------:R-:W-:Y:S01]  /*05f0*/  @!UP0 UMOV UR6, 0x400 ;  /* 0x0000040000068882 */ /* 0x000fe20000000000 */
[----:B------:R-:W-:-:S04]  /*0600*/  @!UP0 UIADD3 UR4, -UR4, 0x100000, URZ ;  /* 0x0010000004048890 */ /* 0x000fc8000fffe13f */
[----:B------:R-:W-:Y:S02]  /*0610*/  @!UP0 USHF.L.U32 UR5, UR4, 0xb, URZ ;  /* 0x0000000b04058899 */ /* 0x000fe4000800063f */
[----:B------:R-:W-:Y:S01]  /*0620*/  @!UP0 USHF.L.U32 UR4, UR4, 0x1, URZ ;  /* 0x0000000104048899 */ /* 0x000fe2000800063f */
[----:B------:R-:W-:Y:S02]  /*0630*/  @P3 IMAD.MOV.U32 R7, RZ, RZ, RZ ;  /* 0x000000ffff073224 */ /* 0x000fe400078e00ff */
[----:B------:R-:W-:Y:S01]  /*0640*/  IMAD.MOV.U32 R5, RZ, RZ, RZ ;  /* 0x000000ffff057224 */ /* 0x000fe200078e00ff */
[----:B------:R-:W0:Y:S01]  /*0650*/  @!UP0 S2UR UR7, SR_CgaCtaId ;  /* 0x00000000000789c3 */ /* 0x000e220000008800 */
[----:B------:R-:W-:-:S07]  /*0660*/  @P3 IMAD.MOV.U32 R11, RZ, RZ, RZ ;  /* 0x000000ffff0b3224 */ /* 0x000fce00078e00ff */
[----:B------:R-:W1:Y:S01]  /*0670*/  @!P3 LDC R9, c[0x0][0xc] ;  /* 0x00000300ff09bb82 */ /* 0x000e620000000800 */
[----:B---3--:R-:W-:-:S04]  /*0680*/  @P3 IMAD.WIDE.U32 R16, R4, R17, R6 ;  /* 0x0000001104103225 */ /* 0x008fc800078e0006 */
[----:B------:R-:W-:Y:S01]  /*0690*/  @P3 IMAD.IADD R17, R17, 0x1, R11 ;  /* 0x0000000111113824 */ /* 0x000fe200078e020b */
[----:B0-----:R-:W-:Y:S01]  /*06a0*/  @!UP0 ULEA UR6, UR7, UR6, 0x18 ;  /* 0x0000000607068291 */ /* 0x001fe2000f8ec03f */
[----:B------:R-:W-:Y:S01]  /*06b0*/  VOTEU.ALL UP0, P0 ;  /* 0x00000000003f7886 */ /* 0x000fe20000000000 */
[----:B------:R-:W-:-:S04]  /*06c0*/  ISETP.NE.AND P0, PT, R0, 0x3, PT ;  /* 0x000000030000780c */ /* 0x000fc80003f05270 */
[----:B------:R-:W-:Y:S01]  /*06d0*/  ISETP.EQ.OR P0, PT, R0, RZ, !P0 ;  /* 0x000000ff0000720c */ /* 0x000fe20004702670 */
[----:B-1----:R-:W-:-:S03]  /*06e0*/  @!P3 IMAD.WIDE.U32 R6, R9, R3, R4 ;  /* 0x000000030906b225 */ /* 0x002fc600078e0004 */
[C---:B------:R-:W-:Y:S01]  /*06f0*/  ISETP.EQ.AND P0, PT, R8.reuse, RZ, P0 ;  /* 0x000000ff0800720c */ /* 0x040fe20000702270 */
[----:B------:R-:W-:Y:S01]  /*0700*/  VIADD R8, R8, 0xffffffff ;  /* 0xffffffff08087836 */ /* 0x000fe20000000000 */
[----:B------:R-:W0:Y:S02]  /*0710*/  FENCE.VIEW.ASYNC.S ;  /* 0x00000000000073c6 */ /* 0x000e240000000000 */
[----:B0-----:R0:W1:Y:S01]  /*0720*/  @!UP0 SYNCS.EXCH.64 URZ, [UR6+0x130], UR4 ;  /* 0x00013004063f85b2 */ /* 0x0010620008000100 */
[----:B------:R-:W-:Y:S01]  /*0730*/  @!P3 IMAD.MOV.U32 R16, RZ, RZ, R6 ;  /* 0x000000ffff10b224 */ /* 0x000fe200078e0006 */
[----:B------:R-:W-:Y:S01]  /*0740*/  SEL R19, RZ, 0x1, !P0 ;  /* 0x00000001ff137807 */ /* 0x000fe20004000000 */
[----:B------:R-:W-:Y:S01]  /*0750*/  @!P3 IMAD.MOV.U32 R17, RZ, RZ, R7 ;  /* 0x000000ffff11b224 */ /* 0x000fe200078e0007 */
[----:B------:R-:W-:-:S04]  /*0760*/  ISETP.GE.U32.AND P1, PT, R8, 0x2, PT ;  /* 0x000000020800780c */ /* 0x000fc80003f26070 */
[----:B------:R-:W-:Y:S01]  /*0770*/  SEL R19, R19, 0x2, P1 ;  /* 0x0000000213137807 */ /* 0x000fe20000800000 */
[----:B------:R0:W1:Y:S01]  /*0780*/  @!UP1 SYNCS.EXCH.64 URZ, [UR6+0x138], UR4 ;  /* 0x00013804063f95b2 */ /* 0x0000620008000100 */
[----:B------:R-:W-:Y:S01]  /*0790*/  NOP ;  /* 0x0000000000007918 */ /* 0x000fe20000000000 */
[----:B-1----:R-:W-:Y:S06]  /*07a0*/  BAR.SYNC.DEFER_BLOCKING 0x0 ;  /* 0x0000000000007b1d */ /* 0x002fec0000010000 */
[----:B------:R-:W-:Y:S05]  /*07b0*/  @!P2 BRA `(.L_x_4) ;  /* 0x0000003c009ca947 */ /* 0x000fea0003800000 */
[----:B------:R-:W-:-:S13]  /*07c0*/  ISETP.GT.U32.AND P0, PT, R8, 0x1, PT ;  /* 0x000000010800780c */ /* 0x000fda0003f04070 */
[----:B0-----:R-:W-:Y:S05]  /*07d0*/  @P0 EXIT ;  /* 0x000000000000094d */ /* 0x001fea0003800000 */
[----:B------:R-:W-:Y:S01]  /*07e0*/  ULDC.64 UR4, c[0x0][0x650] ;  /* 0x0001940000047ab9 */ /* 0x000fe20000000a00 */
[----:B------:R-:W-:Y:S01]  /*07f0*/  PRMT R0, RZ, 0x7610, R0 ;  /* 0x00007610ff007816 */ /* 0x000fe20000000000 */
[----:B------:R-:W-:Y:S01]  /*0800*/  IMAD.MOV.U32 R58, RZ, RZ, -0x1 ;  /* 0xffffffffff3a7424 */ /* 0x000fe200078e00ff */
[----:B------:R-:W-:Y:S01]  /*0810*/  ISETP.GE.U32.AND P0, PT, R16, UR4, PT ;  /* 0x0000000410007c0c */ /* 0x000fe2000bf06070 */
[----:B------:R-:W-:Y:S02]  /*0820*/  IMAD.MOV.U32 R59, RZ, RZ, -0x1 ;  /* 0xffffffffff3b7424 */ /* 0x000fe400078e00ff */
[----:B------:R-:W-:Y:S01]  /*0830*/  IMAD.MOV.U32 R57, RZ, RZ, -0x1 ;  /* 0xffffffffff397424 */ /* 0x000fe200078e00ff */
[----:B------:R-:W-:-:S13]  /*0840*/  ISETP.GE.U32.AND.EX P0, PT, R17, UR5, PT, P0 ;  /* 0x0000000511007c0c */ /* 0x000fda000bf06100 */
[----:B------:R-:W-:Y:S05]  /*0850*/  @P0 BRA `(.L_x_5) ;  /* 0x0000000400540947 */ /* 0x000fea0003800000 */
[----:B------:R-:W0:Y:S01]  /*0860*/  LDC.64 R14, c[0x0][0x628] ;  /* 0x00018a00ff0e7b82 */ /* 0x000e220000000a00 */
[----:B------:R-:W-:Y:S02]  /*0870*/  IMAD.MOV.U32 R6, RZ, RZ, R16 ;  /* 0x000000ffff067224 */ /* 0x000fe400078e0010 */
[----:B------:R-:W-:-:S05]  /*0880*/  IMAD.MOV.U32 R7, RZ, RZ, R17 ;  /* 0x000000ffff077224 */ /* 0x000fca00078e0011 */
[----:B------:R-:W1:Y:S08]  /*0890*/  LDC R0, c[0x0][0x630] ;  /* 0x00018c00ff007b82 */ /* 0x000e700000000800 */
[----:B------:R-:W2:Y:S01]  /*08a0*/  LDC.64 R20, c[0x0][0x620] ;  /* 0x00018800ff147b82 */ /* 0x000ea20000000a00 */
[----:B0-----:R-:W-:-:S04]  /*08b0*/  ISETP.NE.U32.AND P0, PT, R14, RZ, PT ;  /* 0x000000ff0e00720c */ /* 0x001fc80003f05070 */
[----:B------:R-:W-:-:S13]  /*08c0*/  ISETP.NE.AND.EX P0, PT, R15, RZ, PT, P0 ;  /* 0x000000ff0f00720c */ /* 0x000fda0003f05300 */
[----:B-12---:R-:W-:Y:S05]  /*08d0*/  @!P0 BRA `(.L_x_6) ;  /* 0x0000000000288947 */ /* 0x006fea0003800000 */
[----:B------:R-:W0:Y:S02]  /*08e0*/  LDC R11, c[0x0][0x634] ;  /* 0x00018d00ff0b7b82 */ /* 0x000e240000000800 */
[----:B0-----:R-:W-:-:S05]  /*08f0*/  IADD3 R11, P0, R16, R11, RZ ;  /* 0x0000000b100b7210 */ /* 0x001fca0007f1e0ff */
[----:B------:R-:W-:-:S04]  /*0900*/  IMAD.X R13, RZ, RZ, R17, P0 ;  /* 0x000000ffff0d7224 */ /* 0x000fc800000e0611 */
[----:B------:R-:W-:-:S04]  /*0910*/  IMAD.WIDE.U32 R6, R13, R14, RZ ;  /* 0x0000000e0d067225 */ /* 0x000fc800078e00ff */
[----:B------:R-:W-:-:S04]  /*0920*/  IMAD.WIDE.U32 R8, P0, R11, R15, R6 ;  /* 0x0000000f0b087225 */ /* 0x000fc80007800006 */
[----:B------:R-:W-:-:S04]  /*0930*/  IMAD.WIDE.U32 R6, R11, R14, RZ ;  /* 0x0000000e0b067225 */ /* 0x000fc800078e00ff */
[----:B------:R-:W-:Y:S01]  /*0940*/  IMAD.X R11, RZ, RZ, RZ, P0 ;  /* 0x000000ffff0b7224 */ /* 0x000fe200000e06ff */
[----:B------:R-:W-:Y:S01]  /*0950*/  IADD3 RZ, P0, R7, R8, RZ ;  /* 0x0000000807ff7210 */ /* 0x000fe20007f1e0ff */
[----:B------:R-:W-:-:S04]  /*0960*/  IMAD.MOV.U32 R10, RZ, RZ, R9 ;  /* 0x000000ffff0a7224 */ /* 0x000fc800078e0009 */
[----:B------:R-:W-:-:S08]  /*0970*/  IMAD.WIDE.U32.X R6, R13, R15, R10, P0 ;  /* 0x0000000f0d067225 */ /* 0x000fd000000e040a */
.L_x_6:
[-CC-:B------:R-:W-:Y:S01]  /*0980*/  SHF.R.U64 R57, R6, R0.reuse, R7.reuse ;  /* 0x0000000006397219 */ /* 0x180fe20000001207 */
[----:B------:R-:W0:Y:S01]  /*0990*/  LDC R10, c[0x0][0x618] ;  /* 0x00018600ff0a7b82 */ /* 0x000e220000000800 */
[----:B------:R-:W-:Y:S01]  /*09a0*/  SHF.R.U32.HI R5, RZ, R0, R7 ;  /* 0x00000000ff057219 */ /* 0x000fe20000011607 */
[----:B------:R-:W-:Y:S01]  /*09b0*/  ULDC UR4, c[0x0][0x150] ;  /* 0x0000540000047ab9 */ /* 0x000fe20000000800 */
[----:B------:R-:W-:Y:S02]  /*09c0*/  IADD3 R9, P0, RZ, -R57, RZ ;  /* 0x80000039ff097210 */ /* 0x000fe40007f1e0ff */
[----:B------:R-:W-:-:S03]  /*09d0*/  I2FP.F32.U32 R0, R4 ;  /* 0x0000000400007245 */ /* 0x000fc60000201000 */
[----:B------:R-:W1:Y:S01]  /*09e0*/  LDC.64 R28, c[0x0][0x640] ;  /* 0x00019000ff1c7b82 */ /* 0x000e620000000a00 */
[----:B------:R-:W-:Y:S02]  /*09f0*/  IMAD.X R11, RZ, RZ, ~R5, P0 ;  /* 0x000000ffff0b7224 */ /* 0x000fe400000e0e05 */
[----:B------:R-:W-:Y:S01]  /*0a00*/  FMUL R0, R0, UR4 ;  /* 0x0000000400007c20 */ /* 0x000fe20008400000 */
[----:B------:R-:W-:Y:S01]  /*0a10*/  IMAD.WIDE.U32 R6, R9, R20, R16 ;  /* 0x0000001409067225 */ /* 0x000fe200078e0010 */
[----:B------:R-:W-:-:S03]  /*0a20*/  ULDC UR4, c[0x0][0x154] ;  /* 0x0000550000047ab9 */ /* 0x000fc60000000800 */
[----:B------:R-:W-:Y:S01]  /*0a30*/  IMAD R8, R11, R20, RZ ;  /* 0x000000140b087224 */ /* 0x000fe200078e02ff */
[----:B------:R-:W2:Y:S01]  /*0a40*/  LDC R5, c[0x0][0x144] ;  /* 0x00005100ff057b82 */ /* 0x000ea20000000800 */
[----:B------:R-:W3:Y:S02]  /*0a50*/  F2I.U32.TRUNC.NTZ R0, R0 ;  /* 0x0000000000007305 */ /* 0x000ee4000020f000 */
[----:B------:R-:W-:-:S04]  /*0a60*/  IMAD R9, R9, R21, R8 ;  /* 0x0000001509097224 */ /* 0x000fc800078e0208 */
[----:B------:R-:W-:Y:S01]  /*0a70*/  IMAD.IADD R7, R7, 0x1, R9 ;  /* 0x0000000107077824 */ /* 0x000fe200078e0209 */
[----:B------:R-:W4:Y:S01]  /*0a80*/  LDC R12, c[0x0][0x608] ;  /* 0x00018200ff0c7b82 */ /* 0x000f220000000800 */
[----:B------:R-:W-:-:S03]  /*0a90*/  IMAD.MOV.U32 R9, RZ, RZ, -0x1 ;  /* 0xffffffffff097424 */ /* 0x000fc600078e00ff */
[-CC-:B0-----:R-:W-:Y:S02]  /*0aa0*/  SHF.R.U64 R20, R6, R10.reuse, R7.reuse ;  /* 0x0000000a06147219 */ /* 0x181fe40000001207 */
[----:B------:R-:W-:Y:S02]  /*0ab0*/  I2FP.F32.U32 R6, R3 ;  /* 0x0000000300067245 */ /* 0x000fe40000201000 */
[----:B------:R-:W0:Y:S01]  /*0ac0*/  LDC R26, c[0x0][0x658] ;  /* 0x00019600ff1a7b82 */ /* 0x000e220000000800 */
[----:B-1----:R-:W-:Y:S01]  /*0ad0*/  ISETP.NE.U32.AND P0, PT, R28, RZ, PT ;  /* 0x000000ff1c00720c */ /* 0x002fe20003f05070 */
[----:B---3--:R-:W-:Y:S01]  /*0ae0*/  IMAD.MOV R8, RZ, RZ, -R0 ;  /* 0x000000ffff087224 */ /* 0x008fe200078e0a00 */
[----:B------:R-:W-:Y:S01]  /*0af0*/  SHF.R.U32.HI R7, RZ, R10, R7 ;  /* 0x0000000aff077219 */ /* 0x000fe20000011607 */
[----:B------:R-:W-:Y:S01]  /*0b00*/  FMUL R6, R6, UR4 ;  /* 0x0000000406067c20 */ /* 0x000fe20008400000 */
[----:B------:R-:W-:-:S03]  /*0b10*/  ISETP.NE.AND.EX P0, PT, R29, RZ, PT, P0 ;  /* 0x000000ff1d00720c */ /* 0x000fc60003f05300 */
[----:B------:R-:W1:Y:S01]  /*0b20*/  LDC R14, c[0x0][0x148] ;  /* 0x00005200ff0e7b82 */ /* 0x000e620000000800 */
[----:B--2---:R-:W-:-:S07]  /*0b30*/  IMAD R0, R5, R8, R4 ;  /* 0x0000000805007224 */ /* 0x004fce00078e0204 */
[----:B------:R-:W2:Y:S01]  /*0b40*/  LDC R24, c[0x0][0x600] ;  /* 0x00018000ff187b82 */ /* 0x000ea20000000800 */
[-CC-:B----4-:R-:W-:Y:S02]  /*0b50*/  SHF.R.U64 R30, R20, R12.reuse, R7.reuse ;  /* 0x0000000c141e7219 */ /* 0x190fe40000001207 */
[----:B------:R-:W-:Y:S01]  /*0b60*/  SHF.R.U32.HI R5, RZ, R12, R7 ;  /* 0x0000000cff057219 */ /* 0x000fe20000011607 */
[----:B------:R-:W-:Y:S01]  /*0b70*/  IMAD.MOV.U32 R7, RZ, RZ, 0x1 ;  /* 0x00000001ff077424 */ /* 0x000fe200078e00ff */
[----:B------:R3:W4:Y:S03]  /*0b80*/  F2I.U32.TRUNC.NTZ R12, R6 ;  /* 0x00000006000c7305 */ /* 0x000726000020f000 */
[----:B------:R-:W1:Y:S01]  /*0b90*/  LDC R15, c[0x0][0x648] ;  /* 0x00019200ff0f7b82 */ /* 0x000e620000000800 */
[-C--:B0-----:R-:W-:Y:S02]  /*0ba0*/  SHF.L.U32 R4, R9, R26.reuse, RZ ;  /* 0x0000001a09047219 */ /* 0x081fe400000006ff */
[----:B------:R-:W-:-:S02]  /*0bb0*/  SHF.R.U64 R32, R30, R26, R5 ;  /* 0x0000001a1e207219 */ /* 0x000fc40000001205 */
[----:B------:R-:W-:Y:S02]  /*0bc0*/  LOP3.LUT R11, RZ, R4, RZ, 0x33, !PT ;  /* 0x00000004ff0b7212 */ /* 0x000fe400078e33ff */
[-C--:B------:R-:W-:Y:S01]  /*0bd0*/  SHF.R.U32.HI R5, RZ, R26.reuse, R5 ;  /* 0x0000001aff057219 */ /* 0x080fe20000011605 */
[----:B------:R-:W0:Y:S01]  /*0be0*/  LDC R21, c[0x0][0x638] ;  /* 0x00018e00ff157b82 */ /* 0x000e220000000800 */
[----:B------:R-:W-:Y:S01]  /*0bf0*/  SHF.L.U32 R10, R7, R26, RZ ;  /* 0x0000001a070a7219 */ /* 0x000fe200000006ff */
[----:B------:R-:W-:-:S06]  /*0c00*/  IMAD.MOV.U32 R4, RZ, RZ, R32 ;  /* 0x000000ffff047224 */ /* 0x000fcc00078e0020 */
[----:B------:R-:W0:Y:S01]  /*0c10*/  LDC R58, c[0x0][0x610] ;  /* 0x00018400ff3a7b82 */ /* 0x000e220000000800 */
[----:B---34-:R-:W-:Y:S05]  /*0c20*/  @!P0 BRA `(.L_x_7) ;  /* 0x0000000000288947 */ /* 0x018fea0003800000 */
[----:B------:R-:W3:Y:S02]  /*0c30*/  LDC R9, c[0x0][0x64c] ;  /* 0x00019300ff097b82 */ /* 0x000ee40000000800 */
[----:B---3--:R-:W-:-:S05]  /*0c40*/  IADD3 R9, P0, R32, R9, RZ ;  /* 0x0000000920097210 */ /* 0x008fca0007f1e0ff */
        /* <DEDUP_REMOVED lines=8> */
.L_x_7:
[----:B-1----:R-:W-:Y:S01]  /*0cd0*/  SHF.R.U64 R4, R4, R15, R5 ;  /* 0x0000000f04047219 */ /* 0x002fe20000001205 */
[----:B--2---:R-:W-:Y:S01]  /*0ce0*/  VIADD R5, R24, 0xffffffff ;  /* 0xffffffff18057836 */ /* 0x004fe20000000000 */
[----:B------:R-:W-:Y:S01]  /*0cf0*/  LOP3.LUT R11, R30, R11, RZ, 0xc0, !PT ;  /* 0x0000000b1e0b7212 */ /* 0x000fe200078ec0ff */
[----:B------:R-:W-:Y:S02]  /*0d00*/  IMAD.MOV R12, RZ, RZ, -R12 ;  /* 0x000000ffff0c7224 */ /* 0x000fe400078e0a0c */
[----:B------:R-:W-:Y:S01]  /*0d10*/  IMAD.MOV R6, RZ, RZ, -R4 ;  /* 0x000000ffff067224 */ /* 0x000fe200078e0a04 */
[----:B------:R-:W-:Y:S01]  /*0d20*/  LOP3.LUT R5, R20, R5, RZ, 0xc0, !PT ;  /* 0x0000000514057212 */ /* 0x000fe200078ec0ff */
[----:B------:R-:W-:Y:S02]  /*0d30*/  @P3 IMAD R0, R14, R12, R3 ;  /* 0x0000000c0e003224 */ /* 0x000fe400078e0203 */
[----:B------:R-:W-:Y:S02]  /*0d40*/  IMAD R11, R10, R4, R11 ;  /* 0x000000040a0b7224 */ /* 0x000fe400078e020b */
[----:B0-----:R-:W-:-:S02]  /*0d50*/  IMAD R3, R6, R21, R32 ;  /* 0x0000001506037224 */ /* 0x001fc400078e0220 */
[----:B------:R-:W-:Y:S02]  /*0d60*/  IMAD R58, R11, R58, R0 ;  /* 0x0000003a0b3a7224 */ /* 0x000fe400078e0200 */
[----:B------:R-:W-:Y:S02]  /*0d70*/  IMAD R3, R3, R24, R5 ;  /* 0x0000001803037224 */ /* 0x000fe400078e0205 */
[----:B------:R-:W-:-:S03]  /*0d80*/  IMAD.MOV.U32 R0, RZ, RZ, 0x1 ;  /* 0x00000001ff007424 */ /* 0x000fc600078e00ff */
[----:B------:R-:W-:Y:S02]  /*0d90*/  SEL R59, R3, R58, !P3 ;  /* 0x0000003a033b7207 */ /* 0x000fe40005800000 */
[----:B------:R-:W-:-:S07]  /*0da0*/  SEL R58, R58, R3, !P3 ;  /* 0x000000033a3a7207 */ /* 0x000fce0005800000 */
.L_x_5:
[----:B------:R-:W-:-:S08]  /*0db0*/  NOP ;  /* 0x0000000000007918 */ /* 0x000fd00000000000 */
[----:B------:R-:W0:Y:S02]  /*0dc0*/  USETMAXREG.TRY_ALLOC.CTAPOOL UP0, 0xe8 ;  /* 0x000000e8000079c8 */ /* 0x000e240008000600 */
[----:B0-----:R-:W-:-:S13]  /*0dd0*/  PLOP3.LUT P0, PT, PT, PT, UP0, 0x80, 0x0 ;  /* 0x000000000000781c */ /* 0x001fda0003f0f008 */
[----:B------:R-:W-:Y:S05]  /*0de0*/  @!P0 BRA `(.L_x_5) ;  /* 0xfffffffc00f08947 */ /* 0x000fea000383ffff */
[----:B------:R-:W-:Y:S01]  /*0df0*/  ULDC.64 UR4, c[0x0][0x598] ;  /* 0x0001660000047ab9 */ /* 0x000fe20000000a00 */
[----:B------:R-:W-:Y:S01]  /*0e00*/  ULDC.64 UR36, c[0x0][0x208] ;  /* 0x0000820000247ab9 */ /* 0x000fe20000000a00 */
[----:B------:R-:W-:-:S04]  /*0e10*/  ISETP.NE.U32.AND P0, PT, RZ, UR4, PT ;  /* 0x00000004ff007c0c */ /* 0x000fc8000bf05070 */
[----:B------:R-:W-:-:S13]  /*0e20*/  ISETP.NE.AND.EX P0, PT, RZ, UR5, PT, P0 ;  /* 0x00000005ff007c0c */ /* 0x000fda000bf05300 */
[----:B------:R-:W-:Y:S05]  /*0e30*/  @!P0 BRA `(.L_x_8) ;  /* 0x00000000001c8947 */ /* 0x000fea0003800000 */
[----:B------:R-:W0:Y:S02]  /*0e40*/  LDC.64 R4, c[0x0][0x598] ;  /* 0x00016600ff047b82 */ /* 0x000e240000000a00 */
[----:B0-----:R-:W2:Y:S02]  /*0e50*/  LDG.E.64 R4, desc[UR36][R4.64] ;  /* 0x0000002404047981 */ /* 0x001ea4000c1e1b00 */
[----:B--2---:R-:W-:-:S04]  /*0e60*/  ISETP.NE.U32.AND P0, PT, R4, RZ, PT ;  /* 0x000000ff0400720c */ /* 0x004fc80003f05070 */
[----:B------:R-:W-:-:S13]  /*0e70*/  ISETP.NE.AND.EX P0, PT, R5, RZ, PT, P0 ;  /* 0x000000ff0500720c */ /* 0x000fda0003f05300 */
[----:B------:R-:W-:Y:S05]  /*0e80*/  @!P0 BRA `(.L_x_8) ;  /* 0x0000000000088947 */ /* 0x000fea0003800000 */
[----:B------:R0:W5:Y:S01]  /*0e90*/  LD.E R23, desc[UR36][R4.64] ;  /* 0x0000002404177980 */ /* 0x000162000c101900 */
[----:B------:R-:W-:Y:S05]  /*0ea0*/  BRA `(.L_x_9) ;  /* 0x0000000000247947 */ /* 0x000fea0003800000 */
.L_x_8:
[----:B------:R-:W-:Y:S02]  /*0eb0*/  ULDC.64 UR4, c[0x0][0x588] ;  /* 0x0001620000047ab9 */ /* 0x000fe40000000a00 */
[----:B------:R-:W-:-:S04]  /*0ec0*/  ISETP.NE.U32.AND P0, PT, RZ, UR4, PT ;  /* 0x00000004ff007c0c */ /* 0x000fc8000bf05070 */
[----:B------:R-:W-:-:S13]  /*0ed0*/  ISETP.NE.AND.EX P0, PT, RZ, UR5, PT, P0 ;  /* 0x00000005ff007c0c */ /* 0x000fda000bf05300 */
[----:B------:R-:W-:Y:S05]  /*0ee0*/  @!P0 BRA `(.L_x_10) ;  /* 0x00000000000c8947 */ /* 0x000fea0003800000 */
[----:B------:R-:W0:Y:S02]  /*0ef0*/  LDC.64 R4, c[0x0][0x588] ;  /* 0x00016200ff047b82 */ /* 0x000e240000000a00 */
[----:B0-----:R1:W5:Y:S01]  /*0f00*/  LDG.E R23, desc[UR36][R4.64] ;  /* 0x0000002404177981 */ /* 0x001362000c1e1900 */
[----:B------:R-:W-:Y:S05]  /*0f10*/  BRA `(.L_x_9) ;  /* 0x0000000000087947 */ /* 0x000fea0003800000 */
.L_x_10:
[----:B------:R-:W-:Y:S02]  /*0f20*/  ULDC UR4, c[0x0][0x580] ;  /* 0x0001600000047ab9 */ /* 0x000fe40000000800 */
[----:B------:R-:W-:-:S07]  /*0f30*/  IMAD.U32 R23, RZ, RZ, UR4 ;  /* 0x00000004ff177e24 */ /* 0x000fce000f8e00ff */
.L_x_9:
[----:B------:R-:W-:Y:S02]  /*0f40*/  ULDC.64 UR4, c[0x0][0x5a0] ;  /* 0x0001680000047ab9 */ /* 0x000fe40000000a00 */
[----:B------:R-:W-:-:S04]  /*0f50*/  ISETP.NE.U32.AND P0, PT, RZ, UR4, PT ;  /* 0x00000004ff007c0c */ /* 0x000fc8000bf05070 */
[----:B------:R-:W-:-:S13]  /*0f60*/  ISETP.NE.AND.EX P0, PT, RZ, UR5, PT, P0 ;  /* 0x00000005ff007c0c */ /* 0x000fda000bf05300 */
[----:B------:R-:W-:Y:S05]  /*0f70*/  @!P0 BRA `(.L_x_11) ;  /* 0x00000000001c8947 */ /* 0x000fea0003800000 */
[----:B01----:R-:W0:Y:S02]  /*0f80*/  LDC.64 R4, c[0x0][0x5a0] ;  /* 0x00016800ff047b82 */ /* 0x003e240000000a00 */
[----:B0-----:R-:W2:Y:S02]  /*0f90*/  LDG.E.64 R4, desc[UR36][R4.64] ;  /* 0x0000002404047981 */ /* 0x001ea4000c1e1b00 */
[----:B--2---:R-:W-:-:S04]  /*0fa0*/  ISETP.NE.U32.AND P0, PT, R4, RZ, PT ;  /* 0x000000ff0400720c */ /* 0x004fc80003f05070 */
[----:B------:R-:W-:-:S13]  /*0fb0*/  ISETP.NE.AND.EX P0, PT, R5, RZ, PT, P0 ;  /* 0x000000ff0500720c */ /* 0x000fda0003f05300 */
[----:B------:R-:W-:Y:S05]  /*0fc0*/  @!P0 BRA `(.L_x_11) ;  /* 0x0000000000088947 */ /* 0x000fea0003800000 */
[----:B------:R0:W5:Y:S01]  /*0fd0*/  LD.E R56, desc[UR36][R4.64] ;  /* 0x0000002404387980 */ /* 0x000162000c101900 */
[----:B------:R-:W-:Y:S05]  /*0fe0*/  BRA `(.L_x_12) ;  /* 0x0000000000247947 */ /* 0x000fea0003800000 */
.L_x_11:
[----:B------:R-:W-:Y:S02]  /*0ff0*/  ULDC.64 UR4, c[0x0][0x590] ;  /* 0x0001640000047ab9 */ /* 0x000fe40000000a00 */
[----:B------:R-:W-:-:S04]  /*1000*/  ISETP.NE.U32.AND P0, PT, RZ, UR4, PT ;  /* 0x00000004ff007c0c */ /* 0x000fc8000bf05070 */
[----:B------:R-:W-:-:S13]  /*1010*/  ISETP.NE.AND.EX P0, PT, RZ, UR5, PT, P0 ;  /* 0x00000005ff007c0c */ /* 0x000fda000bf05300 */
[----:B------:R-:W-:Y:S05]  /*1020*/  @!P0 BRA `(.L_x_13) ;  /* 0x00000000000c8947 */ /* 0x000fea0003800000 */
[----:B01----:R-:W0:Y:S02]  /*1030*/  LDC.64 R4, c[0x0][0x590] ;  /* 0x00016400ff047b82 */ /* 0x003e240000000a00 */
[----:B0-----:R1:W5:Y:S01]  /*1040*/  LDG.E R56, desc[UR36][R4.64] ;  /* 0x0000002404387981 */ /* 0x001362000c1e1900 */
[----:B------:R-:W-:Y:S05]  /*1050*/  BRA `(.L_x_12) ;  /* 0x0000000000087947 */ /* 0x000fea0003800000 */
.L_x_13:
[----:B------:R-:W-:Y:S02]  /*1060*/  ULDC UR4, c[0x0][0x584] ;  /* 0x0001610000047ab9 */ /* 0x000fe40000000800 */
[----:B------:R-:W-:-:S07]  /*1070*/  IMAD.U32 R56, RZ, RZ, UR4 ;  /* 0x00000004ff387e24 */ /* 0x000fce000f8e00ff */
.L_x_12:
[----:B------:R-:W-:-:S13]  /*1080*/  LOP3.LUT P0, RZ, R0, 0xff, RZ, 0xc0, !PT ;  /* 0x000000ff00ff7812 */ /* 0x000fda000780c0ff */
[----:B------:R-:W-:Y:S05]  /*1090*/  @!P0 EXIT ;  /* 0x000000000000894d */ /* 0x000fea0003800000 */
[----:B------:R-:W-:Y:S01]  /*10a0*/  ULDC UR4, c[0x0][0x28c] ;  /* 0x0000a30000047ab9 */ /* 0x000fe20000000800 */
[----:B------:R-:W-:Y:S01]  /*10b0*/  LOP3.LUT R62, R19, 0x1, RZ, 0xfc, !PT ;  /* 0x00000001133e7812 */ /* 0x000fe200078efcff */
[----:B------:R-:W-:Y:S01]  /*10c0*/  UIADD3 UR4, UR4, 0x1f, URZ ;  /* 0x0000001f04047890 */ /* 0x000fe2000fffe03f */
[----:B------:R-:W-:Y:S01]  /*10d0*/  UMOV UR38, URZ ;  /* 0x0000003f00267c82 */ /* 0x000fe20008000000 */
[----:B------:R-:W-:Y:S02]  /*10e0*/  UMOV UR39, URZ ;  /* 0x0000003f00277c82 */ /* 0x000fe40008000000 */
[----:B------:R-:W-:-:S04]  /*10f0*/  USHF.R.S32.HI UR5, URZ, 0x1f, UR4 ;  /* 0x0000001f3f057899 */ /* 0x000fc80008011404 */
[----:B------:R-:W-:-:S04]  /*1100*/  ULEA.HI UR5, UR5, UR4, URZ, 0x5 ;  /* 0x0000000405057291 */ /* 0x000fc8000f8f283f */
[----:B------:R-:W-:-:S12]  /*1110*/  USHF.R.S32.HI UR40, URZ, 0x5, UR5 ;  /* 0x000000053f287899 */ /* 0x000fd80008011405 */
.L_x_95:
[----:B------:R-:W-:Y:S01]  /*1120*/  LOP3.LUT R0, R18, 0x80, RZ, 0xc0, !PT ;  /* 0x0000008012007812 */ /* 0x000fe200078ec0ff */
[----:B--2---:R-:W2:Y:S01]  /*1130*/  S2UR UR7, SR_CgaCtaId ;  /* 0x00000000000779c3 */ /* 0x004ea20000008800 */
[----:B------:R-:W-:Y:S02]  /*1140*/  UMOV UR6, 0x400 ;  /* 0x0000040000067882 */ /* 0x000fe40000000000 */
[----:B------:R-:W-:-:S06]  /*1150*/  SHF.R.U32.HI R0, RZ, 0x7, R0 ;  /* 0x00000007ff007819 */ /* 0x000fcc0000011600 */
[----:B---3--:R-:W3:Y:S01]  /*1160*/  SHFL.IDX PT, R0, R0, RZ, 0x1f ;  /* 0x00001fff00007589 */ /* 0x008ee200000e0000 */
[----:B--2---:R-:W-:Y:S01]  /*1170*/  ULEA UR42, UR7, UR6, 0x18 ;  /* 0x00000006072a7291 */ /* 0x004fe2000f8ec03f */
[----:B---3--:R-:W-:-:S13]  /*1180*/  R2UR UR4, R0 ;  /* 0x00000000000472ca */ /* 0x008fda00000e0000 */
[----:B------:R-:W-:-:S04]  /*1190*/  ULEA.HI UR5, UR4, UR4, URZ, 0x1 ;  /* 0x0000000404057291 */ /* 0x000fc8000f8f083f */
[----:B------:R-:W-:-:S04]  /*11a0*/  ULOP3.LUT UR5, UR5, 0xffffe, URZ, 0xc0, !UPT ;  /* 0x000ffffe05057892 */ /* 0x000fc8000f8ec03f */
[----:B------:R-:W-:-:S03]  /*11b0*/  UIADD3 UR5, UR4, -UR5, URZ ;  /* 0x8000000504057290 */ /* 0x000fc6000fffe03f */
[----:B------:R-:W-:Y:S01]  /*11c0*/  ULDC UR4, c[0x0][0x28c] ;  /* 0x0000a30000047ab9 */ /* 0x000fe20000000800 */
[----:B------:R-:W-:Y:S01]  /*11d0*/  ULEA UR5, UR5, UR42, 0xc ;  /* 0x0000002a05057291 */ /* 0x000fe2000f8e603f */
[----:B------:R-:W-:-:S03]  /*11e0*/  ISETP.LT.AND P0, PT, RZ, UR4, PT ;  /* 0x00000004ff007c0c */ /* 0x000fc6000bf01270 */
[----:B------:R-:W-:-:S04]  /*11f0*/  UIADD3 UR5, UR5, 0x200, URZ ;  /* 0x0000020005057890 */ /* 0x000fc8000fffe03f */
[----:B------:R-:W-:-:S04]  /*1200*/  USHF.R.U32.HI UR5, URZ, 0x4, UR5 ;  /* 0x000000043f057899 */ /* 0x000fc80008011605 */
[----:B------:R-:W-:Y:S02]  /*1210*/  ULOP3.LUT UR41, UR5, 0x3fff, URZ, 0xc0, !UPT ;  /* 0x00003fff05297892 */ /* 0x000fe4000f8ec03f */
[----:B-1--45:R-:W-:Y:S10]  /*1220*/  @P0 BRA `(.L_x_14) ;  /* 0x0000000000400947 */ /* 0x032ff40003800000 */
[----:B------:R-:W-:Y:S01]  /*1230*/  MOV R0, 0x0 ;  /* 0x0000000000007802 */ /* 0x000fe20000000f00 */
[----:B------:R-:W-:Y:S01]  /*1240*/  ULDC.64 UR4, c[0x4][0x68] ;  /* 0x01001a0000047ab9 */ /* 0x000fe20000000a00 */
[----:B------:R-:W-:Y:S01]  /*1250*/  ULDC.64 UR6, c[0x4][0x8] ;  /* 0x0100020000067ab9 */ /* 0x000fe20000000a00 */
[----:B01----:R-:W-:Y:S01]  /*1260*/  IMAD.U32 R4, RZ, RZ, UR4 ;  /* 0x00000004ff047e24 */ /* 0x003fe2000f8e00ff */
[----:B------:R0:W1:Y:S01]  /*1270*/  LDC.64 R14, c[0x4][R0] ;  /* 0x01000000000e7b82 */ /* 0x0000620000000a00 */
[----:B------:R-:W-:Y:S01]  /*1280*/  IMAD.U32 R5, RZ, RZ, UR5 ;  /* 0x00000005ff057e24 */ /* 0x000fe2000f8e00ff */
[----:B------:R-:W-:Y:S01]  /*1290*/  ULDC.64 UR4, c[0x4][0x70] ;  /* 0x01001c0000047ab9 */ /* 0x000fe20000000a00 */
[----:B------:R-:W-:Y:S02]  /*12a0*/  IMAD.U32 R10, RZ, RZ, UR6 ;  /* 0x00000006ff0a7e24 */ /* 0x000fe4000f8e00ff */
[----:B------:R-:W-:Y:S02]  /*12b0*/  IMAD.U32 R6, RZ, RZ, UR4 ;  /* 0x00000004ff067e24 */ /* 0x000fe4000f8e00ff */
[----:B------:R-:W-:-:S02]  /*12c0*/  IMAD.U32 R7, RZ, RZ, UR5 ;  /* 0x00000005ff077e24 */ /* 0x000fc4000f8e00ff */
[----:B------:R-:W-:Y:S02]  /*12d0*/  IMAD.U32 R11, RZ, RZ, UR7 ;  /* 0x00000007ff0b7e24 */ /* 0x000fe4000f8e00ff */
[----:B------:R-:W-:Y:S02]  /*12e0*/  IMAD.MOV.U32 R8, RZ, RZ, 0x1e1 ;  /* 0x000001e1ff087424 */ /* 0x000fe400078e00ff */
[----:B------:R-:W-:Y:S02]  /*12f0*/  IMAD.MOV.U32 R12, RZ, RZ, 0x1 ;  /* 0x00000001ff0c7424 */ /* 0x000fe400078e00ff */
[----:B0-----:R-:W-:-:S07]  /*1300*/  IMAD.MOV.U32 R13, RZ, RZ, RZ ;  /* 0x000000ffff0d7224 */ /* 0x001fce00078e00ff */
[----:B------:R-:W-:-:S07]  /*1310*/  LEPC R20, `(.L_x_14) ;  /* 0x000000001014794e */ /* 0x000fce0000000000 */
[----:B-1---5:R-:W-:Y:S05]  /*1320*/  CALL.ABS.NOINC R14 ;  /* 0x000000000e007343 */ /* 0x022fea0003c00000 */
.L_x_14:
[----:B------:R-:W-:-:S13]  /*1330*/  ISETP.NE.AND P0, PT, R62, 0x3, PT ;  /* 0x000000033e00780c */ /* 0x000fda0003f05270 */
[----:B------:R-:W-:Y:S05]  /*1340*/  @!P0 BRA `(.L_x_15) ;  /* 0x0000000000048947 */ /* 0x000fea0003800000 */
[----:B------:R-:W-:Y:S01]  /*1350*/  BPT.TRAP 0x1 ;  /* 0x000000040000795c */ /* 0x000fe20000300000 */
.L_x_15:
[----:B------:R-:W-:Y:S02]  /*1360*/  IMAD.U32 R3, RZ, RZ, UR39 ;  /* 0x00000027ff037e24 */ /* 0x000fe4000f8e00ff */
[----:B------:R-:W-:-:S03]  /*1370*/  IMAD.U32 R0, RZ, RZ, UR38 ;  /* 0x00000026ff007e24 */ /* 0x000fc6000f8e00ff */
[----:B------:R-:W-:Y:S02]  /*1380*/  LEA R3, R3, UR42, 0x3 ;  /* 0x0000002a03037c11 */ /* 0x000fe4000f8e18ff */
[----:B------:R-:W-:-:S04]  /*1390*/  SHF.L.U32 R0, R0, 0x1f, RZ ;  /* 0x0000001f00007819 */ /* 0x000fc800000006ff */
[----:B------:R2:W3:Y:S01]  /*13a0*/  SYNCS.PHASECHK.TRANS64.TRYWAIT P1, [R3+URZ], R0 ;  /* 0x00000000030075a7 */ /* 0x0004e2000802017f */
[----:B------:R-:W-:Y:S05]  /*13b0*/  @!P0 BRA `(.L_x_16) ;  /* 0x0000000000048947 */ /* 0x000fea0003800000 */
[----:B------:R-:W-:Y:S01]  /*13c0*/  BPT.TRAP 0x1 ;  /* 0x000000040000795c */ /* 0x000fe20000300000 */
.L_x_16:
[----:B---3--:R-:W-:Y:S05]  /*13d0*/  @P1 BRA `(.L_x_17) ;  /* 0x0000000000081947 */ /* 0x008fea0003800000 */
[----:B------:R-:W3:Y:S02]  /*13e0*/  SYNCS.PHASECHK.TRANS64.TRYWAIT P1, [R3+URZ], R0 ;  /* 0x00000000030075a7 */ /* 0x000ee4000802017f */
[----:B---3--:R-:W-:Y:S05]  /*13f0*/  @!P1 BRA `(.L_x_18) ;  /* 0x0000005000109947 */ /* 0x008fea0003800000 */
.L_x_17:
[----:B------:R-:W-:-:S04]  /*1400*/  UISETP.LT.AND UP0, UPT, UR40, 0x1, UPT ;  /* 0x000000012800788c */ /* 0x000fc8000bf01270 */
[----:B------:R-:W-:-:S04]  /*1410*/  USEL UR4, UR40, 0x1, UP0 ;  /* 0x0000000128047887 */ /* 0x000fc80008000000 */
[----:B------:R-:W-:-:S06]  /*1420*/  UIADD3 UR4, UR40, -UR4, URZ ;  /* 0x8000000428047290 */ /* 0x000fcc000fffe03f */
[----:B--23--:R-:W-:Y:S01]  /*1430*/  IMAD.U32 R0, RZ, RZ, UR4 ;  /* 0x00000004ff007e24 */ /* 0x00cfe2000f8e00ff */
[----:B------:R-:W-:Y:S05]  /*1440*/  WARPSYNC.ALL ;  /* 0x0000000000007948 */ /* 0x000fea0003800000 */
[----:B------:R-:W-:Y:S01]  /*1450*/  ISETP.GE.AND P1, PT, R0, 0x1, PT ;  /* 0x000000010000780c */ /* 0x000fe20003f26270 */
[----:B------:R-:W-:Y:S01]  /*1460*/  UIADD3 UR4, UR42, 0x24200, URZ ;  /* 0x000242002a047890 */ /* 0x000fe2000fffe03f */
[----:B------:R-:W-:Y:S01]  /*1470*/  WARPGROUP.ARRIVE ;  /* 0x00000000000079c5 */ /* 0x000fe20000000000 */
[----:B------:R-:W-:Y:S02]  /*1480*/  ULOP3.LUT UR41, UR41, 0x10000, URZ, 0xfc, !UPT ;  /* 0x0001000029297892 */ /* 0x000fe4000f8efc3f */
[----:B------:R-:W-:Y:S01]  /*1490*/  USHF.R.U32.HI UR4, URZ, 0x4, UR4 ;  /* 0x000000043f047899 */ /* 0x000fe20008011604 */
[----:B------:R-:W-:Y:S01]  /*14a0*/  UMOV UR5, 0x80000020 ;  /* 0x8000002000057882 */ /* 0x000fe20000000000 */
[----:B------:R-:W-:-:S02]  /*14b0*/  UMOV UR7, 0x80000020 ;  /* 0x8000002000077882 */ /* 0x000fc40000000000 */
[----:B------:R-:W-:-:S04]  /*14c0*/  ULOP3.LUT UR4, UR4, 0x3fff, URZ, 0xc0, !UPT ;  /* 0x00003fff04047892 */ /* 0x000fc8000f8ec03f */
[----:B------:R-:W-:Y:S02]  /*14d0*/  ULOP3.LUT UR10, UR4, 0x10000, URZ, 0xfc, !UPT ;  /* 0x00010000040a7892 */ /* 0x000fe4000f8efc3f */
[----:B------:R-:W-:Y:S02]  /*14e0*/  ULEA UR4, UR39, UR41, 0x9 ;  /* 0x0000002927047291 */ /* 0x000fe4000f8e483f */
[----:B------:R-:W-:-:S09]  /*14f0*/  ULEA UR6, UR39, UR10, 0x8 ;  /* 0x0000000a27067291 */ /* 0x000fd2000f8e403f */
[----:B------:R-:W-:Y:S01]  /*1500*/  HGMMA.64x64x16.F32 R24, gdesc[UR4], RZ, !UPT, gsb0 ;  /* 0x00e00000041879f0 */ /* 0x000fe2000c0008ff */
[----:B------:R-:W-:Y:S02]  /*1510*/  UIADD3 UR4, UR4, 0x2, URZ ;  /* 0x0000000204047890 */ /* 0x000fe4000fffe03f */
[----:B------:R-:W-:Y:S01]  /*1520*/  UIADD3 UR6, UR6, 0x2, URZ ;  /* 0x0000000206067890 */ /* 0x000fe2000fffe03f */
[----:B------:R-:W-:Y:S01]  /*1530*/  UMOV UR5, 0x80000020 ;  /* 0x8000002000057882 */ /* 0x000fe20000000000 */
[----:B------:R-:W-:Y:S01]  /*1540*/  UMOV UR7, 0x80000020 ;  /* 0x8000002000077882 */ /* 0x000fe20000000000 */
[----:B------:R-:W-:Y:S02]  /*1550*/  WARPGROUP.DEPBAR.LE gsb0, 0x0 ;  /* 0x00008000000079c5 */ /* 0x000fe40000010000 */
[----:B------:R-:W-:-:S06]  /*1560*/  WARPGROUP.ARRIVE ;  /* 0x00000000000079c5 */ /* 0x000fcc0000000000 */
[----:B------:R-:W-:Y:S03]  /*1570*/  HGMMA.64x64x16.F32 R24, gdesc[UR4], R24, gsb0 ;  /* 0x00e00000041879f0 */ /* 0x000fe60008000818 */
[----:B------:R-:W-:Y:S02]  /*1580*/  WARPGROUP.DEPBAR.LE gsb0, 0x0 ;  /* 0x00008000000079c5 */ /* 0x000fe40000010000 */
[----:B------:R-:W-:Y:S05]  /*1590*/  @!P1 BRA `(.L_x_19) ;  /* 0x0000000000d89947 */ /* 0x000fea0003800000 */
[----:B------:R-:W-:Y:S02]  /*15a0*/  UIADD3 UR4, UR39, 0x1, URZ ;  /* 0x0000000127047890 */ /* 0x000fe4000fffe03f */
[----:B------:R-:W-:Y:S02]  /*15b0*/  UMOV UR9, UR39 ;  /* 0x0000002700097c82 */ /* 0x000fe40008000000 */
[----:B------:R-:W-:-:S04]  /*15c0*/  UISETP.NE.AND UP0, UPT, UR4, 0x12, UPT ;  /* 0x000000120400788c */ /* 0x000fc8000bf05270 */
[----:B------:R-:W-:Y:S02]  /*15d0*/  USEL UR5, URZ, 0x1, UP0 ;  /* 0x000000013f057887 */ /* 0x000fe40008000000 */
[----:B------:R-:W-:Y:S02]  /*15e0*/  USEL UR8, UR4, URZ, UP0 ;  /* 0x0000003f04087287 */ /* 0x000fe40008000000 */
[----:B------:R-:W-:-:S06]  /*15f0*/  ULOP3.LUT UR5, UR38, UR5, URZ, 0x3c, !UPT ;  /* 0x0000000526057292 */ /* 0x000fcc000f8e3c3f */
[----:B01----:R-:W-:-:S07]  /*1600*/  IMAD.U32 R5, RZ, RZ, UR5 ;  /* 0x00000005ff057e24 */ /* 0x003fce000f8e00ff */
.L_x_26:
[----:B01----:R-:W-:Y:S05]  /*1610*/  @!P0 BRA `(.L_x_20) ;  /* 0x0000000000048947 */ /* 0x003fea0003800000 */
[----:B------:R-:W-:Y:S01]  /*1620*/  BPT.TRAP 0x1 ;  /* 0x000000040000795c */ /* 0x000fe20000300000 */
.L_x_20:
[----:B------:R-:W0:Y:S01]  /*1630*/  S2UR UR5, SR_CgaCtaId ;  /* 0x00000000000579c3 */ /* 0x000e220000008800 */
[----:B------:R-:W-:Y:S01]  /*1640*/  UMOV UR4, 0x400 ;  /* 0x0000040000047882 */ /* 0x000fe20000000000 */
[----:B------:R-:W-:Y:S01]  /*1650*/  SHF.L.U32 R3, R5, 0x1f, RZ ;  /* 0x0000001f05037819 */ /* 0x000fe200000006ff */
[----:B0-----:R-:W-:-:S04]  /*1660*/  ULEA UR11, UR5, UR4, 0x18 ;  /* 0x00000004050b7291 */ /* 0x001fc8000f8ec03f */
[----:B------:R-:W-:-:S09]  /*1670*/  ULEA UR4, UR8, UR11, 0x3 ;  /* 0x0000000b08047291 */ /* 0x000fd2000f8e183f */
[----:B------:R0:W1:Y:S01]  /*1680*/  SYNCS.PHASECHK.TRANS64.TRYWAIT P1, [UR4], R3 ;  /* 0x00000003ff0075a7 */ /* 0x0000620008020144 */
[----:B------:R-:W-:Y:S05]  /*1690*/  @!P0 BRA `(.L_x_21) ;  /* 0x0000000000048947 */ /* 0x000fea0003800000 */
[----:B------:R-:W-:Y:S01]  /*16a0*/  BPT.TRAP 0x1 ;  /* 0x000000040000795c */ /* 0x000fe20000300000 */
.L_x_21:
[----:B-1----:R-:W-:Y:S05]  /*16b0*/  @P1 BRA `(.L_x_22) ;  /* 0x0000000000081947 */ /* 0x002fea0003800000 */
[----:B------:R-:W1:Y:S02]  /*16c0*/  SYNCS.PHASECHK.TRANS64.TRYWAIT P1, [UR4], R3 ;  /* 0x00000003ff0075a7 */ /* 0x000e640008020144 */
[----:B-1----:R-:W-:Y:S05]  /*16d0*/  @!P1 BRA `(.L_x_23) ;  /* 0x0000004c006c9947 */ /* 0x002fea0003800000 */
.L_x_22:
[----:B------:R-:W-:Y:S01]  /*16e0*/  ULEA UR4, UR8, UR41, 0x9 ;  /* 0x0000002908047291 */ /* 0x000fe2000f8e483f */
[----:B------:R-:W-:Y:S01]  /*16f0*/  WARPGROUP.ARRIVE ;  /* 0x00000000000079c5 */ /* 0x000fe20000000000 */
[----:B------:R-:W-:Y:S01]  /*1700*/  ULEA UR6, UR8, UR10, 0x8 ;  /* 0x0000000a08067291 */ /* 0x000fe2000f8e403f */
[----:B------:R-:W-:Y:S01]  /*1710*/  UMOV UR5, 0x80000020 ;  /* 0x8000002000057882 */ /* 0x000fe20000000000 */
[----:B------:R-:W-:-:S07]  /*1720*/  UMOV UR7, 0x80000020 ;  /* 0x8000002000077882 */ /* 0x000fce0000000000 */
[----:B------:R-:W-:Y:S01]  /*1730*/  HGMMA.64x64x16.F32 R24, gdesc[UR4], R24, gsb0 ;  /* 0x00e00000041879f0 */ /* 0x000fe20008000818 */
        /* <DEDUP_REMOVED lines=9> */
[----:B------:R-:W-:Y:S01]  /*17d0*/  BPT.TRAP 0x1 ;  /* 0x000000040000795c */ /* 0x000fe20000300000 */
.L_x_24:
[----:B------:R-:W-:Y:S01]  /*17e0*/  ULEA UR4, UR9, UR11, 0x3 ;  /* 0x0000000b09047291 */ /* 0x000fe2000f8e183f */
[----:B------:R-:W-:-:S03]  /*17f0*/  ISETP.GT.U32.AND P1, PT, R19, 0x1, PT ;  /* 0x000000011300780c */ /* 0x000fc60003f24070 */
[----:B------:R-:W-:-:S04]  /*1800*/  UIADD3 UR4, UR4, 0x90, URZ ;  /* 0x0000009004047890 */ /* 0x000fc8000fffe03f */
[----:B------:R-:W-:-:S09]  /*1810*/  UPRMT UR4, URZ, 0x654, UR4 ;  /* 0x000006543f047896 */ /* 0x000fd20008000004 */
[----:B------:R-:W-:Y:S01]  /*1820*/  SYNCS.ARRIVE.TRANS64.RED.A1T0 RZ, [UR4], RZ ;  /* 0x000000ffffff79a7 */ /* 0x000fe20008100404 */
[----:B------:R-:W-:Y:S05]  /*1830*/  @P1 BRA `(.L_x_25) ;  /* 0x0000000000041947 */ /* 0x000fea0003800000 */
[----:B------:R-:W-:Y:S01]  /*1840*/  BPT.TRAP 0x1 ;  /* 0x000000040000795c */ /* 0x000fe20000300000 */
.L_x_25:
[----:B------:R-:W-:Y:S01]  /*1850*/  UIADD3 UR8, UR8, 0x1, URZ ;  /* 0x0000000108087890 */ /* 0x000fe2000fffe03f */
[C---:B------:R-:W-:Y:S01]  /*1860*/  ISETP.GT.AND P1, PT, R0.reuse, 0x1, PT ;  /* 0x000000010000780c */ /* 0x040fe20003f24270 */
[----:B------:R-:W-:Y:S01]  /*1870*/  UIADD3 UR9, UR9, 0x1, URZ ;  /* 0x0000000109097890 */ /* 0x000fe2000fffe03f */
[----:B------:R-:W-:Y:S01]  /*1880*/  VIADD R0, R0, 0xffffffff ;  /* 0xffffffff00007836 */ /* 0x000fe20000000000 */
[----:B------:R-:W-:Y:S02]  /*1890*/  UISETP.NE.AND UP0, UPT, UR8, 0x12, UPT ;  /* 0x000000120800788c */ /* 0x000fe4000bf05270 */
[----:B------:R-:W-:Y:S02]  /*18a0*/  UISETP.NE.AND UP1, UPT, UR9, 0x12, UPT ;  /* 0x000000120900788c */ /* 0x000fe4000bf25270 */
[----:B------:R-:W-:Y:S02]  /*18b0*/  USEL UR4, URZ, 0x1, UP0 ;  /* 0x000000013f047887 */ /* 0x000fe40008000000 */
[----:B------:R-:W-:-:S02]  /*18c0*/  USEL UR8, UR8, URZ, UP0 ;  /* 0x0000003f08087287 */ /* 0x000fc40008000000 */
[----:B------:R-:W-:Y:S02]  /*18d0*/  USEL UR9, UR9, URZ, UP1 ;  /* 0x0000003f09097287 */ /* 0x000fe40008800000 */
[----:B------:R-:W-:Y:S01]  /*18e0*/  LOP3.LUT R5, R5, UR4, RZ, 0x3c, !PT ;  /* 0x0000000405057c12 */ /* 0x000fe2000f8e3cff */
[----:B------:R-:W-:Y:S09]  /*18f0*/  @P1 BRA `(.L_x_26) ;  /* 0xfffffffc00441947 */ /* 0x000ff2000383ffff */
.L_x_19:
[----:B------:R-:W2:Y:S02]  /*1900*/  LDC R0, c[0x0][0x28c] ;  /* 0x0000a300ff007b82 */ /* 0x000ea40000000800 */
[----:B--2---:R-:W-:-:S13]  /*1910*/  ISETP.GE.AND P1, PT, R0, 0x1, PT ;  /* 0x000000010000780c */ /* 0x004fda0003f26270 */
[----:B------:R-:W-:Y:S05]  /*1920*/  @!P1 BRA `(.L_x_27) ;  /* 0x0000000000489947 */ /* 0x000fea0003800000 */
[----:B------:R-:W-:Y:S05]  /*1930*/  @!P0 BRA `(.L_x_28) ;  /* 0x0000000000048947 */ /* 0x000fea0003800000 */
[----:B------:R-:W-:Y:S01]  /*1940*/  BPT.TRAP 0x1 ;  /* 0x000000040000795c */ /* 0x000fe20000300000 */
.L_x_28:
[----:B------:R-:W2:Y:S01]  /*1950*/  S2UR UR7, SR_CgaCtaId ;  /* 0x00000000000779c3 */ /* 0x000ea20000008800 */
[----:B------:R-:W-:Y:S01]  /*1960*/  UISETP.LT.AND UP0, UPT, UR40, 0x1, UPT ;  /* 0x000000012800788c */ /* 0x000fe2000bf01270 */
[----:B------:R-:W-:-:S03]  /*1970*/  ISETP.GT.U32.AND P0, PT, R19, 0x1, PT ;  /* 0x000000011300780c */ /* 0x000fc60003f04070 */
[----:B------:R-:W-:-:S04]  /*1980*/  USEL UR6, UR40, 0x1, UP0 ;  /* 0x0000000128067887 */ /* 0x000fc80008000000 */
[----:B------:R-:W-:-:S04]  /*1990*/  UIADD3 UR6, UR39, UR40, -UR6 ;  /* 0x0000002827067290 */ /* 0x000fc8000fffe806 */
[----:B------:R-:W-:-:S04]  /*19a0*/  UIMAD.WIDE.U32 UR4, UR6, 0x38e38e39, URZ ;  /* 0x38e38e39060478a5 */ /* 0x000fc8000f8e003f */
[----:B------:R-:W-:-:S03]  /*19b0*/  USHF.R.U32.HI UR4, URZ, 0x2, UR5 ;  /* 0x000000023f047899 */ /* 0x000fc60008011605 */
[----:B------:R-:W-:Y:S01]  /*19c0*/  UMOV UR5, 0x400 ;  /* 0x0000040000057882 */ /* 0x000fe20000000000 */
[----:B------:R-:W-:Y:S02]  /*19d0*/  UIMAD UR6, UR4, -0x12, UR6 ;  /* 0xffffffee040678a4 */ /* 0x000fe4000f8e0206 */
[----:B--2---:R-:W-:-:S04]  /*19e0*/  ULEA UR5, UR7, UR5, 0x18 ;  /* 0x0000000507057291 */ /* 0x004fc8000f8ec03f */
[----:B------:R-:W-:-:S04]  /*19f0*/  ULEA UR6, UR6, UR5, 0x3 ;  /* 0x0000000506067291 */ /* 0x000fc8000f8e183f */
[----:B------:R-:W-:-:S04]  /*1a00*/  UIADD3 UR6, UR6, 0x90, URZ ;  /* 0x0000009006067890 */ /* 0x000fc8000fffe03f */
[----:B------:R-:W-:-:S09]  /*1a10*/  UPRMT UR6, URZ, 0x654, UR6 ;  /* 0x000006543f067896 */ /* 0x000fd20008000006 */
[----:B------:R-:W-:Y:S01]  /*1a20*/  SYNCS.ARRIVE.TRANS64.RED.A1T0 RZ, [UR6], RZ ;  /* 0x000000ffffff79a7 */ /* 0x000fe20008100406 */
[----:B------:R-:W-:Y:S05]  /*1a30*/  @P0 BRA `(.L_x_27) ;  /* 0x0000000000040947 */ /* 0x000fea0003800000 */
[----:B------:R-:W-:Y:S01]  /*1a40*/  BPT.TRAP 0x1 ;  /* 0x000000040000795c */ /* 0x000fe20000300000 */
.L_x_27:
[----:B------:R-:W2:Y:S01]  /*1a50*/  LDC R6, c[0x0][0x288] ;  /* 0x0000a200ff067b82 */ /* 0x000ea20000000800 */
[C---:B01----:R-:W-:Y:S01]  /*1a60*/  LOP3.LUT R5, R18.reuse, 0x3, RZ, 0xc0, !PT ;  /* 0x0000000312057812 */ /* 0x043fe200078ec0ff */
[----:B------:R-:W-:Y:S01]  /*1a70*/  IMAD.SHL.U32 R59, R59, 0x40, RZ ;  /* 0x000000403b3b7824 */ /* 0x000fe200078e00ff */
[----:B------:R-:W-:Y:S01]  /*1a80*/  UIADD3 UR39, UR40, UR39, URZ ;  /* 0x0000002728277290 */ /* 0x000fe2000fffe03f */
[----:B------:R-:W-:Y:S01]  /*1a90*/  SHF.R.U32.HI R3, RZ, 0x2, R18 ;  /* 0x00000002ff037819 */ /* 0x000fe20000011612 */
[C---:B------:R-:W-:Y:S01]  /*1aa0*/  IMAD.SHL.U32 R10, R18.reuse, 0x2, RZ ;  /* 0x00000002120a7824 */ /* 0x040fe200078e00ff */
[----:B------:R-:W-:Y:S01]  /*1ab0*/  LOP3.LUT R4, R18, 0x60, RZ, 0xc0, !PT ;  /* 0x0000006012047812 */ /* 0x000fe200078ec0ff */
[----:B------:R-:W-:Y:S01]  /*1ac0*/  UISETP.GT.U32.AND UP0, UPT, UR39, 0x11, UPT ;  /* 0x000000112700788c */ /* 0x000fe2000bf04070 */
[----:B------:R-:W-:Y:S01]  /*1ad0*/  LOP3.LUT R0, R22, 0x1, RZ, 0xc0, !PT ;  /* 0x0000000116007812 */ /* 0x000fe200078ec0ff */
[----:B------:R-:W-:Y:S01]  /*1ae0*/  ULDC UR7, c[0x0][0x284] ;  /* 0x0000a10000077ab9 */ /* 0x000fe20000000800 */
[----:B------:R-:W-:Y:S01]  /*1af0*/  LOP3.LUT R3, R3, 0x7, RZ, 0xc0, !PT ;  /* 0x0000000703037812 */ /* 0x000fe200078ec0ff */
[----:B------:R-:W-:Y:S01]  /*1b00*/  UISETP.LT.U32.AND UP0, UPT, UR40, 0x12, UP0 ;  /* 0x000000122800788c */ /* 0x000fe20008701070 */
[----:B------:R-:W-:Y:S01]  /*1b10*/  SHF.R.U32.HI R4, RZ, 0x1, R4 ;  /* 0x00000001ff047819 */ /* 0x000fe20000011604 */
[----:B------:R-:W-:Y:S01]  /*1b20*/  IMAD.SHL.U32 R8, R0, 0x40, RZ ;  /* 0x0000004000087824 */ /* 0x000fe200078e00ff */
[----:B------:R-:W-:Y:S01]  /*1b30*/  UISETP.GE.U32.AND UP1, UPT, UR40, 0x12, UPT ;  /* 0x000000122800788c */ /* 0x000fe2000bf26070 */
[----:B------:R-:W-:Y:S01]  /*1b40*/  SHF.R.S32.HI R15, RZ, 0x1f, R57 ;  /* 0x0000001fff0f7819 */ /* 0x000fe20000011439 */
[----:B------:R-:W-:Y:S01]  /*1b50*/  ULDC.64 UR8, c[0x0][0x5d0] ;  /* 0x0001740000087ab9 */ /* 0x000fe20000000a00 */
[--C-:B------:R-:W-:Y:S01]  /*1b60*/  IADD3 R7, RZ, -R4, -R3.reuse ;  /* 0x80000004ff077210 */ /* 0x100fe20007ffe803 */
[----:B------:R-:W-:Y:S01]  /*1b70*/  UIMAD.WIDE.U32 UR4, UR39, 0x38e38e39, URZ ;  /* 0x38e38e39270478a5 */ /* 0x000fe2000f8e003f */
[C---:B------:R-:W-:Y:S01]  /*1b80*/  LOP3.LUT R10, R59.reuse, 0x6, R10, 0xf8, !PT ;  /* 0x000000063b0a7812 */ /* 0x040fe200078ef80a */
[----:B------:R-:W-:Y:S01]  /*1b90*/  USEL UR6, URZ, 0x1, !UP0 ;  /* 0x000000013f067887 */ /* 0x000fe2000c000000 */
[----:B------:R-:W-:Y:S01]  /*1ba0*/  LOP3.LUT R3, R8, 0x40, R3, 0xe2, !PT ;  /* 0x0000004008037812 */ /* 0x000fe200078ee203 */
[C---:B------:R-:W-:Y:S01]  /*1bb0*/  IMAD.WIDE R8, R58.reuse, 0x80, RZ ;  /* 0x000000803a087825 */ /* 0x040fe200078e02ff */
[----:B------:R-:W-:Y:S01]  /*1bc0*/  SHF.R.S32.HI R11, RZ, 0x1f, R10 ;  /* 0x0000001fff0b7819 */ /* 0x000fe2000001140a */
[----:B------:R-:W-:Y:S01]  /*1bd0*/  USHF.R.U32.HI UR4, URZ, 0x2, UR5 ;  /* 0x000000023f047899 */ /* 0x000fe20008011605 */
[----:B--2---:R-:W-:Y:S01]  /*1be0*/  ISETP.GE.AND P0, PT, R59, R6, PT ;  /* 0x000000063b00720c */ /* 0x004fe20003f06270 */
[----:B------:R-:W-:Y:S01]  /*1bf0*/  IMAD R12, R5, -0x2, R6 ;  /* 0xfffffffe050c7824 */ /* 0x000fe200078e0206 */
[----:B------:R-:W-:Y:S01]  /*1c00*/  ULOP3.LUT UR38, UR38, UR6, URZ, 0x3c, !UPT ;  /* 0x0000000626267292 */ /* 0x000fe2000f8e3c3f */
[----:B------:R-:W-:Y:S01]  /*1c10*/  IMAD.SHL.U32 R5, R58, 0x80, RZ ;  /* 0x000000803a057824 */ /* 0x000fe200078e00ff */
[----:B------:R-:W-:Y:S01]  /*1c20*/  LOP3.LUT R73, R8, R3, R4, 0xfe, !PT ;  /* 0x0000000308497212 */ /* 0x000fe200078efe04 */
[----:B------:R-:W-:Y:S01]  /*1c30*/  IMAD R6, R15, UR8, RZ ;  /* 0x000000080f067c24 */ /* 0x000fe2000f8e02ff */
[----:B------:R-:W-:Y:S01]  /*1c40*/  UIMAD UR39, UR4, -0x12, UR39 ;  /* 0xffffffee042778a4 */ /* 0x000fe2000f8e0227 */
[----:B------:R-:W-:Y:S01]  /*1c50*/  IMAD R0, R0, -0x40, R7 ;  /* 0xffffffc000007824 */ /* 0x000fe200078e0207 */
[----:B------:R-:W-:Y:S01]  /*1c60*/  ISETP.GE.OR P0, PT, R5, UR7, P0 ;  /* 0x0000000705007c0c */ /* 0x000fe20008706670 */
[C---:B------:R-:W-:Y:S01]  /*1c70*/  IMAD R13, R57.reuse, UR9, R6 ;  /* 0x00000009390d7c24 */ /* 0x040fe2000f8e0206 */
[----:B------:R-:W-:Y:S01]  /*1c80*/  @UP1 ULOP3.LUT UR38, UR38, 0x1, UR4, 0x78, !UPT ;  /* 0x0000000126261892 */ /* 0x000fe2000f8e7804 */
[----:B------:R-:W-:Y:S01]  /*1c90*/  IMAD.WIDE.U32 R6, R57, UR8, R10 ;  /* 0x0000000839067c25 */ /* 0x000fe2000f8e000a */
[----:B------:R-:W-:-:S03]  /*1ca0*/  IADD3 R3, -R5, UR7, R0 ;  /* 0x0000000705037c10 */ /* 0x000fc6000fffe100 */
[----:B------:R-:W-:Y:S02]  /*1cb0*/  IMAD.IADD R7, R7, 0x1, R13 ;  /* 0x0000000107077824 */ /* 0x000fe400078e020d */
[----:B------:R-:W-:Y:S02]  /*1cc0*/  IMAD.IADD R4, R12, 0x1, -R59 ;  /* 0x000000010c047824 */ /* 0x000fe400078e0a3b */
[----:B------:R-:W-:Y:S02]  /*1cd0*/  IMAD.MOV.U32 R0, RZ, RZ, -0x1 ;  /* 0xffffffffff007424 */ /* 0x000fe400078e00ff */
[----:B------:R-:W-:Y:S05]  /*1ce0*/  @P0 BRA `(.L_x_29) ;  /* 0x0000002000a40947 */ /* 0x000fea0003800000 */
[----:B------:R-:W0:Y:S01]  /*1cf0*/  LDC.64 R66, c[0x0][0x5c8] ;  /* 0x00017200ff427b82 */ /* 0x000e220000000a00 */
[----:B-----5:R-:W-:Y:S01]  /*1d00*/  FSETP.NEU.AND P0, PT, R56, RZ, PT ;  /* 0x000000ff3800720b */ /* 0x020fe20003f0d000 */
[----:B------:R-:W-:Y:S01]  /*1d10*/  BSSY B0, `(.L_x_29) ;  /* 0x0000226000007945 */ /* 0x000fe20003800000 */
[----:B------:R-:W-:-:S04]  /*1d20*/  ISETP.GT.AND P2, PT, R4, RZ, PT ;  /* 0x000000ff0400720c */ /* 0x000fc80003f44270 */
[----:B------:R-:W-:Y:S01]  /*1d30*/  ISETP.GT.AND P1, PT, R3, RZ, P2 ;  /* 0x000000ff0300720c */ /* 0x000fe20001724270 */
[-C--:B0-----:R-:W-:Y:S02]  /*1d40*/  IMAD R12, R9, R66.reuse, RZ ;  /* 0x00000042090c7224 */ /* 0x081fe400078e02ff */
[----:B------:R-:W-:-:S04]  /*1d50*/  IMAD.WIDE.U32 R58, R73, R66, R6 ;  /* 0x00000042493a7225 */ /* 0x000fc800078e0006 */
[----:B------:R-:W-:-:S04]  /*1d60*/  IMAD R5, R73, R67, R12 ;  /* 0x0000004349057224 */ /* 0x000fc800078e020c */
[----:B------:R-:W-:Y:S01]  /*1d70*/  IMAD.IADD R75, R59, 0x1, R5 ;  /* 0x000000013b4b7824 */ /* 0x000fe200078e0205 */
[----:B------:R-:W-:Y:S06]  /*1d80*/  @!P0 BRA `(.L_x_30) ;  /* 0x0000001400e88947 */ /* 0x000fec0003800000 */
[----:B------:R-:W0:Y:S01]  /*1d90*/  LDC.64 R64, c[0x0][0x5b8] ;  /* 0x00016e00ff407b82 */ /* 0x000e220000000a00 */
[----:B------:R-:W-:-:S07]  /*1da0*/  ULDC.64 UR4, c[0x0][0x5c0] ;  /* 0x0001700000047ab9 */ /* 0x000fce0000000a00 */
[----:B------:R-:W1:Y:S08]  /*1db0*/  LDC.64 R68, c[0x0][0x5b0] ;  /* 0x00016c00ff447b82 */ /* 0x000e700000000a00 */
[----:B------:R-:W2:Y:S01]  /*1dc0*/  LDC.64 R70, c[0x0][0x5a8] ;  /* 0x00016a00ff467b82 */ /* 0x000ea20000000a00 */
[-C--:B0-----:R-:W-:Y:S02]  /*1dd0*/  IMAD R6, R15, R64.reuse, RZ ;  /* 0x000000400f067224 */ /* 0x081fe400078e02ff */
[----:B------:R-:W-:-:S04]  /*1de0*/  IMAD.WIDE.U32 R60, R57, R64, R10 ;  /* 0x00000040393c7225 */ /* 0x000fc800078e000a */
[----:B------:R-:W-:Y:S02]  /*1df0*/  IMAD R63, R57, R65, R6 ;  /* 0x00000041393f7224 */ /* 0x000fe400078e0206 */
[-C--:B-1----:R-:W-:Y:S02]  /*1e00*/  IMAD R8, R9, R68.reuse, RZ ;  /* 0x0000004409087224 */ /* 0x082fe400078e02ff */
[----:B------:R-:W-:Y:S02]  /*1e10*/  IMAD.IADD R13, R61, 0x1, R63 ;  /* 0x000000013d0d7824 */ /* 0x000fe400078e023f */
[----:B------:R-:W-:Y:S02]  /*1e20*/  IMAD.MOV.U32 R12, RZ, RZ, R60 ;  /* 0x000000ffff0c7224 */ /* 0x000fe400078e003c */
[C---:B------:R-:W-:Y:S02]  /*1e30*/  IMAD R65, R73.reuse, R69, R8 ;  /* 0x0000004549417224 */ /* 0x040fe400078e0208 */
[----:B------:R-:W-:-:S04]  /*1e40*/  IMAD.WIDE.U32 R6, R73, R68, R12 ;  /* 0x0000004449067225 */ /* 0x000fc800078e000c */
[----:B------:R-:W-:Y:S01]  /*1e50*/  IMAD.IADD R5, R7, 0x1, R65 ;  /* 0x0000000107057824 */ /* 0x000fe200078e0241 */
[----:B--2---:R-:W-:-:S04]  /*1e60*/  LEA R14, P0, R6, R70, 0x1 ;  /* 0x00000046060e7211 */ /* 0x004fc800078008ff */
[----:B------:R-:W-:-:S05]  /*1e70*/  LEA.HI.X R15, R6, R71, R5, 0x1, P0 ;  /* 0x00000047060f7211 */ /* 0x000fca00000f0c05 */
[----:B------:R0:W2:Y:S01]  /*1e80*/  @P1 LDG.E.LTC128B.U16 R5, desc[UR36][R14.64] ;  /* 0x000000240e051981 */ /* 0x0000a2000c1e1520 */
[----:B------:R-:W-:Y:S01]  /*1e90*/  LEA R8, P0, R58, UR4, 0x1 ;  /* 0x000000043a087c11 */ /* 0x000fe2000f8008ff */
[----:B------:R-:W-:Y:S01]  /*1ea0*/  IMAD.WIDE.U32 R6, R73, R68, R10 ;  /* 0x0000004449067225 */ /* 0x000fe200078e000a */
[----:B------:R-:W-:Y:S03]  /*1eb0*/  BSSY B1, `(.L_x_31) ;  /* 0x0000012000017945 */ /* 0x000fe60003800000 */
[----:B------:R-:W-:Y:S02]  /*1ec0*/  IMAD.IADD R7, R65, 0x1, R7 ;  /* 0x0000000141077824 */ /* 0x000fe400078e0207 */
[----:B------:R-:W-:Y:S01]  /*1ed0*/  IMAD.WIDE.U32 R20, R57, R64, R6 ;  /* 0x0000004039147225 */ /* 0x000fe200078e0006 */
[----:B0-----:R-:W-:-:S03]  /*1ee0*/  SHF.L.U64.HI R15, R68, 0x3, R69 ;  /* 0x00000003440f7819 */ /* 0x001fc60000010245 */
[----:B------:R-:W-:Y:S01]  /*1ef0*/  IMAD.IADD R7, R63, 0x1, R21 ;  /* 0x000000013f077824 */ /* 0x000fe200078e0215 */
[----:B------:R-:W-:Y:S01]  /*1f00*/  LEA R6, P4, R20, R70, 0x1 ;  /* 0x0000004614067211 */ /* 0x000fe200078808ff */
[----:B------:R-:W-:-:S03]  /*1f10*/  IMAD.SHL.U32 R14, R68, 0x8, RZ ;  /* 0x00000008440e7824 */ /* 0x000fc600078e00ff */
[----:B------:R-:W-:Y:S01]  /*1f20*/  LEA.HI.X R7, R20, R71, R7, 0x1, P4 ;  /* 0x0000004714077211 */ /* 0x000fe200020f0c07 */
[----:B--2---:R-:W-:-:S05]  /*1f30*/  HADD2.F32 R9, -RZ, R5.H0_H0 ;  /* 0x20000005ff097230 */ /* 0x004fca0000004100 */
[----:B------:R-:W-:-:S04]  /*1f40*/  FMUL R9, R9, R56 ;  /* 0x0000003809097220 */ /* 0x000fc80000400000 */
[----:B------:R-:W-:Y:S01]  /*1f50*/  FFMA R24, R24, R23, R9 ;  /* 0x0000001718187223 */ /* 0x000fe20000000009 */
[----:B------:R-:W-:Y:S02]  /*1f60*/  LEA.HI.X R9, R58, UR5, R75, 0x1, P0 ;  /* 0x000000053a097c11 */ /* 0x000fe400080f0c4b */
[----:B------:R-:W-:Y:S02]  /*1f70*/  ISETP.GT.AND P0, PT, R4, 0x1, PT ;  /* 0x000000010400780c */ /* 0x000fe40003f04270 */
[----:B------:R-:W-:Y:S02]  /*1f80*/  F2FP.F16.F32.PACK_AB R24, RZ, R24 ;  /* 0x00000018ff18723e */ /* 0x000fe400000000ff */
[----:B------:R-:W-:-:S03]  /*1f90*/  ISETP.GT.AND P3, PT, R3, RZ, P0 ;  /* 0x000000ff0300720c */ /* 0x000fc60000764270 */
[----:B------:R0:W-:Y:S10]  /*1fa0*/  @P1 STG.E.U16 desc[UR36][R8.64], R24 ;  /* 0x0000001808001986 */ /* 0x0001f4000c101524 */
[----:B------:R-:W-:Y:S05]  /*1fb0*/  @!P3 BRA `(.L_x_32) ;  /* 0x000000000004b947 */ /* 0x000fea0003800000 */
[----:B------:R1:W5:Y:S02]  /*1fc0*/  LDG.E.LTC128B.U16 R5, desc[UR36][R6.64+0x2] ;  /* 0x0000022406057981 */ /* 0x000364000c1e1520 */
.L_x_32:
[----:B------:R-:W-:Y:S05]  /*1fd0*/  BSYNC B1 ;  /* 0x0000000000017941 */ /* 0x000fea0003800000 */
.L_x_31:
[----:B-----5:R-:W-:Y:S01]  /*1fe0*/  HADD2.F32 R59, -RZ, R5.H0_H0 ;  /* 0x20000005ff3b7230 */ /* 0x020fe20000004100 */
[----:B------:R-:W-:Y:S01]  /*1ff0*/  ISETP.GT.AND P2, PT, R3, 0x8, P2 ;  /* 0x000000080300780c */ /* 0x000fe20001744270 */
[----:B------:R-:W-:Y:S01]  /*2000*/  IMAD.WIDE.U32 R20, R73, R68, R14 ;  /* 0x0000004449147225 */ /* 0x000fe200078e000e */
[----:B0-----:R-:W-:-:S03]  /*2010*/  PRMT R24, R5, 0x7610, R24 ;  /* 0x0000761005187816 */ /* 0x001fc60000000018 */
[----:B------:R-:W-:Y:S01]  /*2020*/  FMUL R12, R59, R56 ;  /* 0x000000383b0c7220 */ /* 0x000fe20000400000 */
[----:B------:R-:W-:Y:S01]  /*2030*/  IMAD.IADD R65, R65, 0x1, R21 ;  /* 0x0000000141417824 */ /* 0x000fe200078e0215 */
[----:B------:R-:W-:Y:S02]  /*2040*/  IADD3 R60, P1, R60, R20, RZ ;  /* 0x000000143c3c7210 */ /* 0x000fe40007f3e0ff */
[----:B------:R-:W-:-:S03]  /*2050*/  FFMA R12, R25, R23, R12 ;  /* 0x00000017190c7223 */ /* 0x000fc6000000000c */
[----:B------:R-:W-:Y:S01]  /*2060*/  IMAD.X R13, R65, 0x1, R13, P1 ;  /* 0x00000001410d7824 */ /* 0x000fe200008e060d */
[C---:B------:R-:W-:Y:S02]  /*2070*/  LEA R14, P1, R60.reuse, R70, 0x1 ;  /* 0x000000463c0e7211 */ /* 0x040fe400078208ff */
[----:B------:R-:W-:Y:S02]  /*2080*/  F2FP.F16.F32.PACK_AB R12, RZ, R12 ;  /* 0x0000000cff0c723e */ /* 0x000fe400000000ff */
[----:B------:R-:W-:Y:S02]  /*2090*/  LEA.HI.X R15, R60, R71, R13, 0x1, P1 ;  /* 0x000000473c0f7211 */ /* 0x000fe400008f0c0d */
[----:B------:R-:W-:-:S05]  /*20a0*/  PRMT R21, R12, 0x7610, R21 ;  /* 0x000076100c157816 */ /* 0x000fca0000000015 */
[----:B------:R0:W-:Y:S04]  /*20b0*/  @P3 STG.E.U16 desc[UR36][R8.64+0x2], R21 ;  /* 0x0000021508003986 */ /* 0x0001e8000c101524 */
[----:B------:R-:W2:Y:S01]  /*20c0*/  @P2 LDG.E.LTC128B.U16 R24, desc[UR36][R14.64] ;  /* 0x000000240e182981 */ /* 0x000ea2000c1e1520 */
[----:B------:R-:W-:Y:S01]  /*20d0*/  IADD3 R20, P1, R10, R20, RZ ;  /* 0x000000140a147210 */ /* 0x000fe20007f3e0ff */
[----:B------:R-:W-:Y:S01]  /*20e0*/  BSSY B1, `(.L_x_33) ;  /* 0x0000011000017945 */ /* 0x000fe20003800000 */
[C---:B------:R-:W-:Y:S02]  /*20f0*/  SHF.L.U64.HI R13, R66.reuse, 0x4, R67 ;  /* 0x00000004420d7819 */ /* 0x040fe40000010243 */
[----:B------:R-:W-:Y:S01]  /*2100*/  ISETP.GT.AND P0, PT, R3, 0x8, P0 ;  /* 0x000000080300780c */ /* 0x000fe20000704270 */
[----:B0-----:R-:W-:Y:S01]  /*2110*/  IMAD.X R21, R11, 0x1, R65, P1 ;  /* 0x000000010b157824 */ /* 0x001fe200008e0641 */
[----:B------:R-:W-:Y:S01]  /*2120*/  LEA R12, P1, R66, R8, 0x4 ;  /* 0x00000008420c7211 */ /* 0x000fe200078220ff */
[----:B------:R-:W-:-:S04]  /*2130*/  IMAD.WIDE.U32 R20, R57, R64, R20 ;  /* 0x0000004039147225 */ /* 0x000fc800078e0014 */
[----:B------:R-:W-:Y:S01]  /*2140*/  IMAD.X R13, R13, 0x1, R9, P1 ;  /* 0x000000010d0d7824 */ /* 0x000fe200008e0609 */
[----:B------:R-:W-:Y:S01]  /*2150*/  LEA R10, P3, R20, R70, 0x1 ;  /* 0x00000046140a7211 */ /* 0x000fe200078608ff */
[----:B------:R-:W-:-:S05]  /*2160*/  IMAD.IADD R11, R63, 0x1, R21 ;  /* 0x000000013f0b7824 */ /* 0x000fca00078e0215 */
[----:B------:R-:W-:Y:S01]  /*2170*/  LEA.HI.X R11, R20, R71, R11, 0x1, P3 ;  /* 0x00000047140b7211 */ /* 0x000fe200018f0c0b */
[----:B--2---:R-:W-:-:S05]  /*2180*/  HADD2.F32 R5, -RZ, R24.H0_H0 ;  /* 0x20000018ff057230 */ /* 0x004fca0000004100 */
[----:B------:R-:W-:-:S04]  /*2190*/  FMUL R5, R5, R56 ;  /* 0x0000003805057220 */ /* 0x000fc80000400000 */
[----:B------:R-:W-:-:S05]  /*21a0*/  FFMA R5, R26, R23, R5 ;  /* 0x000000171a057223 */ /* 0x000fca0000000005 */
[----:B------:R-:W-:-:S05]  /*21b0*/  F2FP.F16.F32.PACK_AB R5, RZ, R5 ;  /* 0x00000005ff05723e */ /* 0x000fca00000000ff */
[----:B------:R0:W-:Y:S01]  /*21c0*/  @P2 STG.E.U16 desc[UR36][R12.64], R5 ;  /* 0x000000050c002986 */ /* 0x0001e2000c101524 */
[----:B------:R-:W-:Y:S05]  /*21d0*/  @!P0 BRA `(.L_x_34) ;  /* 0x0000000000048947 */ /* 0x000fea0003800000 */
[----:B------:R2:W5:Y:S02]  /*21e0*/  LDG.E.LTC128B.U16 R24, desc[UR36][R10.64+0x2] ;  /* 0x000002240a187981 */ /* 0x000564000c1e1520 */
.L_x_34:
[----:B------:R-:W-:Y:S05]  /*21f0*/  BSYNC B1 ;  /* 0x0000000000017941 */ /* 0x000fea0003800000 */
.L_x_33:
[----:B0----5:R-:W-:Y:S01]  /*2200*/  HADD2.F32 R5, -RZ, R24.H0_H0 ;  /* 0x20000018ff057230 */ /* 0x021fe20000004100 */
[----:B------:R-:W-:Y:S01]  /*2210*/  ISETP.GT.AND P1, PT, R4, 0x8, PT ;  /* 0x000000080400780c */ /* 0x000fe20003f24270 */
[----:B------:R-:W-:Y:S03]  /*2220*/  BSSY B1, `(.L_x_35) ;  /* 0x0000008000017945 */ /* 0x000fe60003800000 */
[----:B------:R-:W-:Y:S01]  /*2230*/  FMUL R14, R5, R56 ;  /* 0x00000038050e7220 */ /* 0x000fe20000400000 */
[----:B------:R-:W-:-:S03]  /*2240*/  ISETP.GT.AND P2, PT, R3, RZ, P1 ;  /* 0x000000ff0300720c */ /* 0x000fc60000f44270 */
[----:B------:R-:W-:-:S05]  /*2250*/  FFMA R14, R27, R23, R14 ;  /* 0x000000171b0e7223 */ /* 0x000fca000000000e */
[----:B------:R-:W-:-:S05]  /*2260*/  F2FP.F16.F32.PACK_AB R14, RZ, R14 ;  /* 0x0000000eff0e723e */ /* 0x000fca00000000ff */
[----:B------:R0:W-:Y:S01]  /*2270*/  @P0 STG.E.U16 desc[UR36][R12.64+0x2], R14 ;  /* 0x0000020e0c000986 */ /* 0x0001e2000c101524 */
[----:B------:R-:W-:Y:S05]  /*2280*/  @!P2 BRA `(.L_x_36) ;  /* 0x000000000004a947 */ /* 0x000fea0003800000 */
[----:B------:R3:W5:Y:S02]  /*2290*/  LDG.E.LTC128B.U16 R24, desc[UR36][R6.64+0x10] ;  /* 0x0000102406187981 */ /* 0x000764000c1e1520 */
.L_x_36:
[----:B------:R-:W-:Y:S05]  /*22a0*/  BSYNC B1 ;  /* 0x0000000000017941 */ /* 0x000fea0003800000 */
.L_x_35:
[----:B-----5:R-:W-:Y:S01]  /*22b0*/  HADD2.F32 R5, -RZ, R24.H0_H0 ;  /* 0x20000018ff057230 */ /* 0x020fe20000004100 */
        /* <DEDUP_REMOVED lines=9> */
.L_x_38:
[----:B------:R-:W-:Y:S05]  /*2350*/  BSYNC B1 ;  /* 0x0000000000017941 */ /* 0x000fea0003800000 */
.L_x_37:
[----:B----45:R-:W-:Y:S01]  /*2360*/  HADD2.F32 R5, -RZ, R24.H0_H0 ;  /* 0x20000018ff057230 */ /* 0x030fe20000004100 */
[----:B------:R-:W-:Y:S01]  /*2370*/  ISETP.GT.AND P1, PT, R3, 0x8, P1 ;  /* 0x000000080300780c */ /* 0x000fe20000f24270 */
[----:B------:R-:W-:Y:S03]  /*2380*/  BSSY B1, `(.L_x_39) ;  /* 0x0000007000017945 */ /* 0x000fe60003800000 */
[----:B0-----:R-:W-:-:S04]  /*2390*/  FMUL R14, R5, R56 ;  /* 0x00000038050e7220 */ /* 0x001fc80000400000 */
[----:B------:R-:W-:-:S05]  /*23a0*/  FFMA R14, R29, R23, R14 ;  /* 0x000000171d0e7223 */ /* 0x000fca000000000e */
[----:B------:R-:W-:-:S05]  /*23b0*/  F2FP.F16.F32.PACK_AB R14, RZ, R14 ;  /* 0x0000000eff0e723e */ /* 0x000fca00000000ff */
[----:B------:R0:W-:Y:S01]  /*23c0*/  @P3 STG.E.U16 desc[UR36][R8.64+0x12], R14 ;  /* 0x0000120e08003986 */ /* 0x0001e2000c101524 */
[----:B------:R-:W-:Y:S05]  /*23d0*/  @!P1 BRA `(.L_x_40) ;  /* 0x0000000000049947 */ /* 0x000fea0003800000 */
[----:B------:R4:W5:Y:S02]  /*23e0*/  LDG.E.LTC128B.U16 R24, desc[UR36][R10.64+0x10] ;  /* 0x000010240a187981 */ /* 0x000964000c1e1520 */
.L_x_40:
[----:B------:R-:W-:Y:S05]  /*23f0*/  BSYNC B1 ;  /* 0x0000000000017941 */ /* 0x000fea0003800000 */
.L_x_39:
[----:B-----5:R-:W-:Y:S01]  /*2400*/  HADD2.F32 R5, -RZ, R24.H0_H0 ;  /* 0x20000018ff057230 */ /* 0x020fe20000004100 */
[----:B------:R-:W-:Y:S01]  /*2410*/  ISETP.GT.AND P0, PT, R3, 0x8, P0 ;  /* 0x000000080300780c */ /* 0x000fe20000704270 */
[----:B------:R-:W-:Y:S03]  /*2420*/  BSSY B1, `(.L_x_41) ;  /* 0x0000007000017945 */ /* 0x000fe60003800000 */
[----:B------:R-:W-:-:S04]  /*2430*/  FMUL R5, R5, R56 ;  /* 0x0000003805057220 */ /* 0x000fc80000400000 */
[----:B------:R-:W-:-:S05]  /*2440*/  FFMA R5, R30, R23, R5 ;  /* 0x000000171e057223 */ /* 0x000fca0000000005 */
[----:B------:R-:W-:-:S05]  /*2450*/  F2FP.F16.F32.PACK_AB R5, RZ, R5 ;  /* 0x00000005ff05723e */ /* 0x000fca00000000ff */
[----:B------:R0:W-:Y:S01]  /*2460*/  @P1 STG.E.U16 desc[UR36][R12.64+0x10], R5 ;  /* 0x000010050c001986 */ /* 0x0001e2000c101524 */
[----:B------:R-:W-:Y:S05]  /*2470*/  @!P0 BRA `(.L_x_42) ;  /* 0x0000000000048947 */ /* 0x000fea0003800000 */
[----:B------:R0:W5:Y:S02]  /*2480*/  LDG.E.LTC128B.U16 R24, desc[UR36][R10.64+0x12] ;  /* 0x000012240a187981 */ /* 0x000164000c1e1520 */
.L_x_42:
[----:B------:R-:W-:Y:S05]  /*2490*/  BSYNC B1 ;  /* 0x0000000000017941 */ /* 0x000fea0003800000 */
.L_x_41:
        /* <DEDUP_REMOVED lines=10> */
.L_x_44:
[----:B------:R-:W-:Y:S05]  /*2540*/  BSYNC B1 ;  /* 0x0000000000017941 */ /* 0x000fea0003800000 */
.L_x_43:
        /* <DEDUP_REMOVED lines=10> */
.L_x_46:
[----:B------:R-:W-:Y:S05]  /*25f0*/  BSYNC B1 ;  /* 0x0000000000017941 */ /* 0x000fea0003800000 */
.L_x_45:
[----:B0----5:R-:W-:Y:S01]  /*2600*/  HADD2.F32 R5, -RZ, R24.H0_H0 ;  /* 0x20000018ff057230 */ /* 0x021fe20000004100 */
        /* <DEDUP_REMOVED lines=8> */
.L_x_48:
[----:B------:R-:W-:Y:S05]  /*2690*/  BSYNC B1 ;  /* 0x0000000000017941 */ /* 0x000fea0003800000 */
.L_x_47:
        /* <DEDUP_REMOVED lines=9> */
.L_x_50:
[----:B------:R-:W-:Y:S05]  /*2730*/  BSYNC B1 ;  /* 0x0000000000017941 */ /* 0x000fea0003800000 */
.L_x_49:
        /* <DEDUP_REMOVED lines=10> */
.L_x_52:
[----:B------:R-:W-:Y:S05]  /*27e0*/  BSYNC B1 ;  /* 0x0000000000017941 */ /* 0x000fea0003800000 */
.L_x_51:
        /* <DEDUP_REMOVED lines=10> */
.L_x_54:
[----:B------:R-:W-:Y:S05]  /*2890*/  BSYNC B1 ;  /* 0x0000000000017941 */ /* 0x000fea0003800000 */
.L_x_53:
        /* <DEDUP_REMOVED lines=9> */
.L_x_56:
[----:B------:R-:W-:Y:S05]  /*2930*/  BSYNC B1 ;  /* 0x0000000000017941 */ /* 0x000fea0003800000 */
.L_x_55:
        /* <DEDUP_REMOVED lines=9> */
.L_x_58:
[----:B------:R-:W-:Y:S05]  /*29d0*/  BSYNC B1 ;  /* 0x0000000000017941 */ /* 0x000fea0003800000 */
.L_x_57:
        /* <DEDUP_REMOVED lines=10> */
.L_x_60:
[----:B------:R-:W-:Y:S05]  /*2a80*/  BSYNC B1 ;  /* 0x0000000000017941 */ /* 0x000fea0003800000 */
.L_x_59:
        /* <DEDUP_REMOVED lines=10> */
.L_x_62:
[----:B------:R-:W-:Y:S05]  /*2b30*/  BSYNC B1 ;  /* 0x0000000000017941 */ /* 0x000fea0003800000 */
.L_x_61:
        /* <DEDUP_REMOVED lines=9> */
.L_x_64:
[----:B------:R-:W-:Y:S05]  /*2bd0*/  BSYNC B1 ;  /* 0x0000000000017941 */ /* 0x000fea0003800000 */
.L_x_63:
        /* <DEDUP_REMOVED lines=9> */
.L_x_66:
[----:B------:R-:W-:Y:S05]  /*2c70*/  BSYNC B1 ;  /* 0x0000000000017941 */ /* 0x000fea0003800000 */
.L_x_65:
        /* <DEDUP_REMOVED lines=10> */
.L_x_68:
[----:B------:R-:W-:Y:S05]  /*2d20*/  BSYNC B1 ;  /* 0x0000000000017941 */ /* 0x000fea0003800000 */
.L_x_67:
        /* <DEDUP_REMOVED lines=10> */
.L_x_70:
[----:B------:R-:W-:Y:S05]  /*2dd0*/  BSYNC B1 ;  /* 0x0000000000017941 */ /* 0x000fea0003800000 */
.L_x_69:
        /* <DEDUP_REMOVED lines=9> */
.L_x_72:
[----:B------:R-:W-:Y:S05]  /*2e70*/  BSYNC B1 ;  /* 0x0000000000017941 */ /* 0x000fea0003800000 */
.L_x_71:
        /* <DEDUP_REMOVED lines=9> */
.L_x_74:
[----:B------:R-:W-:Y:S05]  /*2f10*/  BSYNC B1 ;  /* 0x0000000000017941 */ /* 0x000fea0003800000 */
.L_x_73:
        /* <DEDUP_REMOVED lines=10> */
.L_x_76:
[----:B------:R-:W-:Y:S05]  /*2fc0*/  BSYNC B1 ;  /* 0x0000000000017941 */ /* 0x000fea0003800000 */
.L_x_75:
        /* <DEDUP_REMOVED lines=10> */
.L_x_78:
[----:B------:R-:W-:Y:S05]  /*3070*/  BSYNC B1 ;  /* 0x0000000000017941 */ /* 0x000fea0003800000 */
.L_x_77:
        /* <DEDUP_REMOVED lines=9> */
.L_x_80:
[----:B------:R-:W-:Y:S05]  /*3110*/  BSYNC B1 ;  /* 0x0000000000017941 */ /* 0x000fea0003800000 */
.L_x_79:
        /* <DEDUP_REMOVED lines=9> */
.L_x_82:
[----:B------:R-:W-:Y:S05]  /*31b0*/  BSYNC B1 ;  /* 0x0000000000017941 */ /* 0x000fea0003800000 */
.L_x_81:
        /* <DEDUP_REMOVED lines=10> */
.L_x_84:
[----:B------:R-:W-:Y:S05]  /*3260*/  BSYNC B1 ;  /* 0x0000000000017941 */ /* 0x000fea0003800000 */
.L_x_83:
[----:B-----5:R-:W-:Y:S01]  /*3270*/  HADD2.F32 R5, -RZ, R24.H0_H0 ;  /* 0x20000018ff057230 */ /* 0x020fe20000004100 */
[----:B------:R-:W-:Y:S01]  /*3280*/  ISETP.GT.AND P0, PT, R4, 0x39, PT ;  /* 0x000000390400780c */ /* 0x000fe20003f04270 */
[----:B------:R-:W-:Y:S01]  /*3290*/  @P2 IMAD.MOV.U32 R4, RZ, RZ, R8 ;  /* 0x000000ffff042224 */ /* 0x000fe200078e0008 */
[----:B------:R-:W-:Y:S02]  /*32a0*/  BSSY B1, `(.L_x_85) ;  /* 0x000000a000017945 */ /* 0x000fe40003800000 */
[----:B------:R-:W-:Y:S01]  /*32b0*/  FMUL R5, R5, R56 ;  /* 0x0000003805057220 */ /* 0x000fe20000400000 */
[----:B------:R-:W-:-:S03]  /*32c0*/  ISETP.GT.AND P3, PT, R3, RZ, P0 ;  /* 0x000000ff0300720c */ /* 0x000fc60000764270 */
[----:B------:R-:W-:-:S05]  /*32d0*/  FFMA R5, R52, R23, R5 ;  /* 0x0000001734057223 */ /* 0x000fca0000000005 */
[----:B------:R-:W-:-:S04]  /*32e0*/  F2FP.F16.F32.PACK_AB R5, RZ, R5 ;  /* 0x00000005ff05723e */ /* 0x000fc800000000ff */
[----:B0-----:R-:W-:Y:S01]  /*32f0*/  PRMT R14, R5, 0x7610, R14 ;  /* 0x00007610050e7816 */ /* 0x001fe2000000000e */
[----:B------:R-:W-:-:S05]  /*3300*/  @P2 IMAD.MOV.U32 R5, RZ, RZ, R9 ;  /* 0x000000ffff052224 */ /* 0x000fca00078e0009 */
[----:B------:R0:W-:Y:S01]  /*3310*/  @P2 STG.E.U16 desc[UR36][R4.64+0x70], R14 ;  /* 0x0000700e04002986 */ /* 0x0001e2000c101524 */
[----:B------:R-:W-:Y:S05]  /*3320*/  @!P3 BRA `(.L_x_86) ;  /* 0x000000000004b947 */ /* 0x000fea0003800000 */
[----:B------:R0:W5:Y:S02]  /*3330*/  LDG.E.LTC128B.U16 R24, desc[UR36][R6.64+0x72] ;  /* 0x0000722406187981 */ /* 0x000164000c1e1520 */
.L_x_86:
[----:B------:R-:W-:Y:S05]  /*3340*/  BSYNC B1 ;  /* 0x0000000000017941 */ /* 0x000fea0003800000 */
.L_x_85:
        /* <DEDUP_REMOVED lines=9> */
.L_x_88:
[----:B------:R-:W-:Y:S05]  /*33e0*/  BSYNC B1 ;  /* 0x0000000000017941 */ /* 0x000fea0003800000 */
.L_x_87:
[----:B-----5:R-:W-:Y:S01]  /*33f0*/  HADD2.F32 R5, -RZ, R24.H0_H0 ;  /* 0x20000018ff057230 */ /* 0x020fe20000004100 */
[----:B------:R-:W-:Y:S01]  /*3400*/  ISETP.GT.AND P0, PT, R3, 0x8, P0 ;  /* 0x000000080300780c */ /* 0x000fe20000704270 */
[----:B0-----:R-:W-:Y:S01]  /*3410*/  @P1 IMAD.MOV.U32 R4, RZ, RZ, R12 ;  /* 0x000000ffff041224 */ /* 0x001fe200078e000c */
[----:B------:R-:W-:Y:S02]  /*3420*/  BSSY B1, `(.L_x_89) ;  /* 0x0000009000017945 */ /* 0x000fe40003800000 */
[----:B------:R-:W-:-:S04]  /*3430*/  FMUL R5, R5, R56 ;  /* 0x0000003805057220 */ /* 0x000fc80000400000 */
[----:B------:R-:W-:-:S05]  /*3440*/  FFMA R5, R54, R23, R5 ;  /* 0x0000001736057223 */ /* 0x000fca0000000005 */
[----:B------:R-:W-:-:S04]  /*3450*/  F2FP.F16.F32.PACK_AB R5, RZ, R5 ;  /* 0x00000005ff05723e */ /* 0x000fc800000000ff */
[----:B-1-3--:R-:W-:Y:S01]  /*3460*/  PRMT R6, R5, 0x7610, R6 ;  /* 0x0000761005067816 */ /* 0x00afe20000000006 */
[----:B------:R-:W-:-:S05]  /*3470*/  @P1 IMAD.MOV.U32 R5, RZ, RZ, R13 ;  /* 0x000000ffff051224 */ /* 0x000fca00078e000d */
[----:B------:R0:W-:Y:S01]  /*3480*/  @P1 STG.E.U16 desc[UR36][R4.64+0x70], R6 ;  /* 0x0000700604001986 */ /* 0x0001e2000c101524 */
[----:B------:R-:W-:Y:S05]  /*3490*/  @!P0 BRA `(.L_x_90) ;  /* 0x0000000000048947 */ /* 0x000fea0003800000 */
[----:B------:R1:W5:Y:S02]  /*34a0*/  LDG.E.LTC128B.U16 R24, desc[UR36][R10.64+0x72] ;  /* 0x000072240a187981 */ /* 0x000364000c1e1520 */
.L_x_90:
[----:B------:R-:W-:Y:S05]  /*34b0*/  BSYNC B1 ;  /* 0x0000000000017941 */ /* 0x000fea0003800000 */
.L_x_89:
[----:B------:R-:W-:Y:S05]  /*34c0*/  @!P0 BRA `(.L_x_91) ;  /* 0x0000000800a88947 */ /* 0x000fea0003800000 */
[----:B-----5:R-:W-:-:S05]  /*34d0*/  HADD2.F32 R3, -RZ, R24.H0_H0 ;  /* 0x20000018ff037230 */ /* 0x020fca0000004100 */
[----:B0-----:R-:W-:-:S04]  /*34e0*/  FMUL R4, R3, R56 ;  /* 0x0000003803047220 */ /* 0x001fc80000400000 */
[----:B------:R-:W-:-:S05]  /*34f0*/  FFMA R4, R55, R23, R4 ;  /* 0x0000001737047223 */ /* 0x000fca0000000004 */
[----:B------:R-:W-:-:S05]  /*3500*/  F2FP.F16.F32.PACK_AB R4, RZ, R4 ;  /* 0x00000004ff04723e */ /* 0x000fca00000000ff */
[----:B------:R3:W-:Y:S01]  /*3510*/  STG.E.U16 desc[UR36][R12.64+0x72], R4 ;  /* 0x000072040c007986 */ /* 0x0007e2000c101524 */
[----:B------:R-:W-:Y:S05]  /*3520*/  BRA `(.L_x_91) ;  /* 0x0000000800907947 */ /* 0x000fea0003800000 */
.L_x_30:
[----:B------:R-:W-:Y:S01]  /*3530*/  ISETP.GT.AND P0, PT, R4, 0x1, PT ;  /* 0x000000010400780c */ /* 0x000fe20003f04270 */
[----:B------:R-:W-:Y:S01]  /*3540*/  ULDC.64 UR4, c[0x0][0x5c0] ;  /* 0x0001700000047ab9 */ /* 0x000fe20000000a00 */
[-C--:B------:R-:W-:Y:S01]  /*3550*/  FMUL R24, R24, R23.reuse ;  /* 0x0000001718187220 */ /* 0x080fe20000400000 */
[-C--:B------:R-:W-:Y:S01]  /*3560*/  FMUL R25, R25, R23.reuse ;  /* 0x0000001719197220 */ /* 0x080fe20000400000 */
[----:B------:R-:W-:Y:S01]  /*3570*/  ISETP.GT.AND P3, PT, R3, RZ, P0 ;  /* 0x000000ff0300720c */ /* 0x000fe20000764270 */
[-C--:B------:R-:W-:Y:S01]  /*3580*/  FMUL R26, R26, R23.reuse ;  /* 0x000000171a1a7220 */ /* 0x080fe20000400000 */
[----:B------:R-:W-:Y:S01]  /*3590*/  LEA R6, P4, R58, UR4, 0x1 ;  /* 0x000000043a067c11 */ /* 0x000fe2000f8808ff */
[-C--:B------:R-:W-:Y:S01]  /*35a0*/  FMUL R27, R27, R23.reuse ;  /* 0x000000171b1b7220 */ /* 0x080fe20000400000 */
[----:B------:R-:W-:Y:S01]  /*35b0*/  F2FP.F16.F32.PACK_AB R24, RZ, R24 ;  /* 0x00000018ff18723e */ /* 0x000fe200000000ff */
[-C--:B------:R-:W-:Y:S01]  /*35c0*/  FMUL R28, R28, R23.reuse ;  /* 0x000000171c1c7220 */ /* 0x080fe20000400000 */
[----:B------:R-:W-:Y:S01]  /*35d0*/  LEA.HI.X R7, R58, UR5, R75, 0x1, P4 ;  /* 0x000000053a077c11 */ /* 0x000fe2000a0f0c4b */
[----:B------:R-:W-:Y:S01]  /*35e0*/  FMUL R29, R29, R23 ;  /* 0x000000171d1d7220 */ /* 0x000fe20000400000 */
[----:B------:R-:W-:Y:S01]  /*35f0*/  F2FP.F16.F32.PACK_AB R25, RZ, R25 ;  /* 0x00000019ff19723e */ /* 0x000fe200000000ff */
[-C--:B------:R-:W-:Y:S01]  /*3600*/  FMUL R30, R30, R23.reuse ;  /* 0x000000171e1e7220 */ /* 0x080fe20000400000 */
[----:B------:R-:W-:Y:S01]  /*3610*/  SHF.L.U64.HI R67, R66, 0x4, R67 ;  /* 0x0000000442437819 */ /* 0x000fe20000010243 */
[----:B------:R-:W-:Y:S01]  /*3620*/  @P1 STG.E.U16 desc[UR36][R6.64], R24 ;  /* 0x0000001806001986 */ /* 0x000fe2000c101524 */
[----:B------:R-:W-:Y:S01]  /*3630*/  ISETP.GT.AND P1, PT, R4, 0x8, PT ;  /* 0x000000080400780c */ /* 0x000fe20003f24270 */
[-C--:B------:R-:W-:Y:S01]  /*3640*/  FMUL R31, R31, R23.reuse ;  /* 0x000000171f1f7220 */ /* 0x080fe20000400000 */
[C---:B------:R-:W-:Y:S01]  /*3650*/  ISETP.GT.AND P4, PT, R3.reuse, 0x8, P0 ;  /* 0x000000080300780c */ /* 0x040fe20000784270 */
[----:B------:R-:W-:Y:S01]  /*3660*/  @P3 STG.E.U16 desc[UR36][R6.64+0x2], R25 ;  /* 0x0000021906003986 */ /* 0x000fe2000c101524 */
[----:B------:R-:W-:Y:S01]  /*3670*/  LEA R8, P3, R66, R6, 0x4 ;  /* 0x0000000642087211 */ /* 0x000fe200078620ff */
[-C--:B------:R-:W-:Y:S01]  /*3680*/  FMUL R32, R32, R23.reuse ;  /* 0x0000001720207220 */ /* 0x080fe20000400000 */
[----:B------:R-:W-:Y:S01]  /*3690*/  ISETP.GT.AND P2, PT, R3, 0x8, P2 ;  /* 0x000000080300780c */ /* 0x000fe20001744270 */
[-C--:B------:R-:W-:Y:S01]  /*36a0*/  FMUL R33, R33, R23.reuse ;  /* 0x0000001721217220 */ /* 0x080fe20000400000 */
[----:B------:R-:W-:Y:S01]  /*36b0*/  ISETP.GT.AND P0, PT, R4, 0x9, PT ;  /* 0x000000090400780c */ /* 0x000fe20003f04270 */
[----:B------:R-:W-:Y:S01]  /*36c0*/  IMAD.X R9, R67, 0x1, R7, P3 ;  /* 0x0000000143097824 */ /* 0x000fe200018e0607 */
[C---:B------:R-:W-:Y:S01]  /*36d0*/  ISETP.GT.AND P5, PT, R3.reuse, RZ, P1 ;  /* 0x000000ff0300720c */ /* 0x040fe20000fa4270 */
[-C--:B------:R-:W-:Y:S01]  /*36e0*/  FMUL R34, R34, R23.reuse ;  /* 0x0000001722227220 */ /* 0x080fe20000400000 */
[----:B------:R-:W-:Y:S01]  /*36f0*/  ISETP.GT.AND P3, PT, R3, RZ, P0 ;  /* 0x000000ff0300720c */ /* 0x000fe20000764270 */
[-C--:B------:R-:W-:Y:S01]  /*3700*/  FMUL R35, R35, R23.reuse ;  /* 0x0000001723237220 */ /* 0x080fe20000400000 */
[----:B------:R-:W-:Y:S01]  /*3710*/  F2FP.F16.F32.PACK_AB R26, RZ, R26 ;  /* 0x0000001aff1a723e */ /* 0x000fe200000000ff */
[----:B------:R-:W-:Y:S01]  /*3720*/  FMUL R36, R36, R23 ;  /* 0x0000001724247220 */ /* 0x000fe20000400000 */
[----:B------:R-:W-:Y:S01]  /*3730*/  F2FP.F16.F32.PACK_AB R27, RZ, R27 ;  /* 0x0000001bff1b723e */ /* 0x000fe200000000ff */
[----:B------:R-:W-:Y:S01]  /*3740*/  FMUL R37, R37, R23 ;  /* 0x0000001725257220 */ /* 0x000fe20000400000 */
[----:B------:R-:W-:Y:S01]  /*3750*/  F2FP.F16.F32.PACK_AB R28, RZ, R28 ;  /* 0x0000001cff1c723e */ /* 0x000fe200000000ff */
[----:B------:R-:W-:Y:S01]  /*3760*/  @P2 STG.E.U16 desc[UR36][R8.64], R26 ;  /* 0x0000001a08002986 */ /* 0x000fe2000c101524 */
[----:B------:R-:W-:Y:S01]  /*3770*/  F2FP.F16.F32.PACK_AB R29, RZ, R29 ;  /* 0x0000001dff1d723e */ /* 0x000fe200000000ff */
[-C--:B------:R-:W-:Y:S01]  /*3780*/  FMUL R38, R38, R23.reuse ;  /* 0x0000001726267220 */ /* 0x080fe20000400000 */
[----:B------:R-:W-:Y:S01]  /*3790*/  ISETP.GT.AND P2, PT, R3, 0x8, P1 ;  /* 0x000000080300780c */ /* 0x000fe20000f44270 */
[----:B------:R-:W-:Y:S01]  /*37a0*/  @P4 STG.E.U16 desc[UR36][R8.64+0x2], R27 ;  /* 0x0000021b08004986 */ /* 0x000fe2000c101524 */
[----:B------:R-:W-:Y:S01]  /*37b0*/  ISETP.GT.AND P1, PT, R4, 0x10, PT ;  /* 0x000000100400780c */ /* 0x000fe20003f24270 */
[-C--:B------:R-:W-:Y:S01]  /*37c0*/  FMUL R39, R39, R23.reuse ;  /* 0x0000001727277220 */ /* 0x080fe20000400000 */
[----:B------:R-:W-:Y:S01]  /*37d0*/  F2FP.F16.F32.PACK_AB R30, RZ, R30 ;  /* 0x0000001eff1e723e */ /* 0x000fe200000000ff */
[----:B------:R-:W-:Y:S01]  /*37e0*/  @P5 STG.E.U16 desc[UR36][R6.64+0x10], R28 ;  /* 0x0000101c06005986 */ /* 0x000fe2000c101524 */
[C---:B------:R-:W-:Y:S01]  /*37f0*/  ISETP.GT.AND P4, PT, R3.reuse, RZ, P1 ;  /* 0x000000ff0300720c */ /* 0x040fe20000f84270 */
[----:B------:R-:W-:Y:S01]  /*3800*/  FMUL R40, R40, R23 ;  /* 0x0000001728287220 */ /* 0x000fe20000400000 */
[----:B------:R-:W-:Y:S01]  /*3810*/  F2FP.F16.F32.PACK_AB R31, RZ, R31 ;  /* 0x0000001fff1f723e */ /* 0x000fe200000000ff */
[----:B------:R-:W-:Y:S01]  /*3820*/  @P3 STG.E.U16 desc[UR36][R6.64+0x12], R29 ;  /* 0x0000121d06003986 */ /* 0x000fe2000c101524 */
[----:B------:R-:W-:Y:S01]  /*3830*/  ISETP.GT.AND P3, PT, R3, 0x8, P0 ;  /* 0x000000080300780c */ /* 0x000fe20000764270 */
[-C--:B------:R-:W-:Y:S01]  /*3840*/  FMUL R41, R41, R23.reuse ;  /* 0x0000001729297220 */ /* 0x080fe20000400000 */
[----:B------:R-:W-:Y:S01]  /*3850*/  ISETP.GT.AND P0, PT, R4, 0x11, PT ;  /* 0x000000110400780c */ /* 0x000fe20003f04270 */
[----:B------:R-:W-:Y:S01]  /*3860*/  @P2 STG.E.U16 desc[UR36][R8.64+0x10], R30 ;  /* 0x0000101e08002986 */ /* 0x000fe2000c101524 */
[----:B------:R-:W-:Y:S01]  /*3870*/  F2FP.F16.F32.PACK_AB R32, RZ, R32 ;  /* 0x00000020ff20723e */ /* 0x000fe200000000ff */
[-C--:B------:R-:W-:Y:S01]  /*3880*/  FMUL R42, R42, R23.reuse ;  /* 0x000000172a2a7220 */ /* 0x080fe20000400000 */
[----:B------:R-:W-:Y:S01]  /*3890*/  ISETP.GT.AND P5, PT, R3, RZ, P0 ;  /* 0x000000ff0300720c */ /* 0x000fe200007a4270 */
[-C--:B------:R-:W-:Y:S01]  /*38a0*/  FMUL R43, R43, R23.reuse ;  /* 0x000000172b2b7220 */ /* 0x080fe20000400000 */
[----:B------:R-:W-:Y:S01]  /*38b0*/  ISETP.GT.AND P2, PT, R3, 0x8, P1 ;  /* 0x000000080300780c */ /* 0x000fe20000f44270 */
[-C--:B------:R-:W-:Y:S01]  /*38c0*/  FMUL R44, R44, R23.reuse ;  /* 0x000000172c2c7220 */ /* 0x080fe20000400000 */
[----:B------:R-:W-:Y:S01]  /*38d0*/  ISETP.GT.AND P1, PT, R4, 0x18, PT ;  /* 0x000000180400780c */ /* 0x000fe20003f24270 */
[----:B------:R-:W-:Y:S01]  /*38e0*/  FMUL R45, R45, R23 ;  /* 0x000000172d2d7220 */ /* 0x000fe20000400000 */
[----:B------:R-:W-:Y:S01]  /*38f0*/  F2FP.F16.F32.PACK_AB R33, RZ, R33 ;  /* 0x00000021ff21723e */ /* 0x000fe200000000ff */
[----:B------:R-:W-:Y:S01]  /*3900*/  @P3 STG.E.U16 desc[UR36][R8.64+0x12], R31 ;  /* 0x0000121f08003986 */ /* 0x000fe2000c101524 */
[C---:B------:R-:W-:Y:S01]  /*3910*/  ISETP.GT.AND P3, PT, R3.reuse, 0x8, P0 ;  /* 0x000000080300780c */ /* 0x040fe20000764270 */
[-C--:B------:R-:W-:Y:S01]  /*3920*/  FMUL R46, R46, R23.reuse ;  /* 0x000000172e2e7220 */ /* 0x080fe20000400000 */
[----:B------:R-:W-:Y:S01]  /*3930*/  ISETP.GT.AND P0, PT, R4, 0x19, PT ;  /* 0x000000190400780c */ /* 0x000fe20003f04270 */
[----:B------:R-:W-:Y:S01]  /*3940*/  @P4 STG.E.U16 desc[UR36][R6.64+0x20], R32 ;  /* 0x0000202006004986 */ /* 0x000fe2000c101524 */
[----:B------:R-:W-:Y:S01]  /*3950*/  ISETP.GT.AND P4, PT, R3, RZ, P1 ;  /* 0x000000ff0300720c */ /* 0x000fe20000f84270 */
[-C--:B------:R-:W-:Y:S01]  /*3960*/  FMUL R47, R47, R23.reuse ;  /* 0x000000172f2f7220 */ /* 0x080fe20000400000 */
[----:B------:R-:W-:Y:S01]  /*3970*/  F2FP.F16.F32.PACK_AB R34, RZ, R34 ;  /* 0x00000022ff22723e */ /* 0x000fe200000000ff */
[----:B------:R-:W-:Y:S01]  /*3980*/  @P5 STG.E.U16 desc[UR36][R6.64+0x22], R33 ;  /* 0x0000222106005986 */ /* 0x000fe2000c101524 */
[----:B------:R-:W-:Y:S01]  /*3990*/  ISETP.GT.AND P5, PT, R3, RZ, P0 ;  /* 0x000000ff0300720c */ /* 0x000fe200007a4270 */
[----:B------:R-:W-:Y:S01]  /*39a0*/  FMUL R48, R48, R23 ;  /* 0x0000001730307220 */ /* 0x000fe20000400000 */
[----:B------:R-:W-:Y:S01]  /*39b0*/  F2FP.F16.F32.PACK_AB R35, RZ, R35 ;  /* 0x00000023ff23723e */ /* 0x000fe200000000ff */
[----:B------:R-:W-:Y:S01]  /*39c0*/  @P2 STG.E.U16 desc[UR36][R8.64+0x20], R34 ;  /* 0x0000202208002986 */ /* 0x000fe2000c101524 */
[----:B------:R-:W-:Y:S01]  /*39d0*/  F2FP.F16.F32.PACK_AB R36, RZ, R36 ;  /* 0x00000024ff24723e */ /* 0x000fe200000000ff */
[-C--:B------:R-:W-:Y:S01]  /*39e0*/  FMUL R49, R49, R23.reuse ;  /* 0x0000001731317220 */ /* 0x080fe20000400000 */
[C---:B------:R-:W-:Y:S01]  /*39f0*/  ISETP.GT.AND P2, PT, R3.reuse, 0x8, P1 ;  /* 0x000000080300780c */ /* 0x040fe20000f44270 */
[----:B------:R-:W-:Y:S01]  /*3a00*/  @P3 STG.E.U16 desc[UR36][R8.64+0x22], R35 ;  /* 0x0000222308003986 */ /* 0x000fe2000c101524 */
[----:B------:R-:W-:Y:S01]  /*3a10*/  ISETP.GT.AND P1, PT, R4, 0x20, PT ;  /* 0x000000200400780c */ /* 0x000fe20003f24270 */
[----:B------:R-:W-:Y:S01]  /*3a20*/  FMUL R50, R50, R23 ;  /* 0x0000001732327220 */ /* 0x000fe20000400000 */
[----:B------:R-:W-:Y:S01]  /*3a30*/  F2FP.F16.F32.PACK_AB R37, RZ, R37 ;  /* 0x00000025ff25723e */ /* 0x000fe200000000ff */
[----:B------:R-:W-:Y:S01]  /*3a40*/  @P4 STG.E.U16 desc[UR36][R6.64+0x30], R36 ;  /* 0x0000302406004986 */ /* 0x000fe2000c101524 */
[----:B------:R-:W-:Y:S01]  /*3a50*/  ISETP.GT.AND P3, PT, R3, 0x8, P0 ;  /* 0x000000080300780c */ /* 0x000fe20000764270 */
[-C--:B------:R-:W-:Y:S01]  /*3a60*/  FMUL R51, R51, R23.reuse ;  /* 0x0000001733337220 */ /* 0x080fe20000400000 */
[----:B------:R-:W-:Y:S01]  /*3a70*/  ISETP.GT.AND P0, PT, R4, 0x21, PT ;  /* 0x000000210400780c */ /* 0x000fe20003f04270 */
[----:B------:R-:W-:Y:S01]  /*3a80*/  @P5 STG.E.U16 desc[UR36][R6.64+0x32], R37 ;  /* 0x0000322506005986 */ /* 0x000fe2000c101524 */
        /* <DEDUP_REMOVED lines=10> */
[----:B------:R-:W-:-:S02]  /*3b30*/  F2FP.F16.F32.PACK_AB R41, RZ, R41 ;  /* 0x00000029ff29723e */ /* 0x000fc400000000ff */
[C---:B------:R-:W-:Y:S01]  /*3b40*/  ISETP.GT.AND P1, PT, R3.reuse, 0x8, P1 ;  /* 0x000000080300780c */ /* 0x040fe20000f24270 */
[----:B------:R-:W-:Y:S01]  /*3b50*/  @P3 STG.E.U16 desc[UR36][R8.64+0x32], R39 ;  /* 0x0000322708003986 */ /* 0x000fe2000c101524 */
[C---:B------:R-:W-:Y:S02]  /*3b60*/  ISETP.GT.AND P2, PT, R3.reuse, 0x8, P0 ;  /* 0x000000080300780c */ /* 0x040fe40000744270 */
[C---:B------:R-:W-:Y:S01]  /*3b70*/  ISETP.GT.AND P0, PT, R4.reuse, 0x29, PT ;  /* 0x000000290400780c */ /* 0x040fe20003f04270 */
[----:B------:R-:W-:Y:S01]  /*3b80*/  @P4 STG.E.U16 desc[UR36][R6.64+0x40], R40 ;  /* 0x0000402806004986 */ /* 0x000fe2000c101524 */
[----:B------:R-:W-:Y:S02]  /*3b90*/  ISETP.GT.AND P4, PT, R4, 0x28, PT ;  /* 0x000000280400780c */ /* 0x000fe40003f84270 */
[----:B------:R-:W-:Y:S01]  /*3ba0*/  F2FP.F16.F32.PACK_AB R42, RZ, R42 ;  /* 0x0000002aff2a723e */ /* 0x000fe200000000ff */
[----:B------:R-:W-:Y:S01]  /*3bb0*/  @P5 STG.E.U16 desc[UR36][R6.64+0x42], R41 ;  /* 0x0000422906005986 */ /* 0x000fe2000c101524 */
[----:B------:R-:W-:-:S02]  /*3bc0*/  ISETP.GT.AND P5, PT, R3, RZ, P4 ;  /* 0x000000ff0300720c */ /* 0x000fc400027a4270 */
[C---:B------:R-:W-:Y:S01]  /*3bd0*/  ISETP.GT.AND P3, PT, R3.reuse, RZ, P0 ;  /* 0x000000ff0300720c */ /* 0x040fe20000764270 */
[----:B------:R-:W-:Y:S01]  /*3be0*/  @P1 STG.E.U16 desc[UR36][R8.64+0x40], R42 ;  /* 0x0000402a08001986 */ /* 0x000fe2000c101524 */
[----:B------:R-:W-:Y:S02]  /*3bf0*/  F2FP.F16.F32.PACK_AB R43, RZ, R43 ;  /* 0x0000002bff2b723e */ /* 0x000fe400000000ff */
[----:B------:R-:W-:Y:S02]  /*3c00*/  F2FP.F16.F32.PACK_AB R44, RZ, R44 ;  /* 0x0000002cff2c723e */ /* 0x000fe400000000ff */
[C---:B------:R-:W-:Y:S01]  /*3c10*/  ISETP.GT.AND P4, PT, R3.reuse, 0x8, P4 ;  /* 0x000000080300780c */ /* 0x040fe20002784270 */
[----:B------:R-:W-:Y:S01]  /*3c20*/  @P2 STG.E.U16 desc[UR36][R8.64+0x42], R43 ;  /* 0x0000422b08002986 */ /* 0x000fe2000c101524 */
[----:B------:R-:W-:Y:S02]  /*3c30*/  F2FP.F16.F32.PACK_AB R45, RZ, R45 ;  /* 0x0000002dff2d723e */ /* 0x000fe400000000ff */
[----:B------:R-:W-:Y:S01]  /*3c40*/  ISETP.GT.AND P2, PT, R4, 0x31, PT ;  /* 0x000000310400780c */ /* 0x000fe20003f44270 */
[----:B------:R-:W-:Y:S01]  /*3c50*/  @P5 STG.E.U16 desc[UR36][R6.64+0x50], R44 ;  /* 0x0000502c06005986 */ /* 0x000fe2000c101524 */
[----:B------:R-:W-:-:S02]  /*3c60*/  ISETP.GT.AND P5, PT, R3, 0x8, P0 ;  /* 0x000000080300780c */ /* 0x000fc400007a4270 */
[C---:B------:R-:W-:Y:S01]  /*3c70*/  ISETP.GT.AND P1, PT, R4.reuse, 0x38, PT ;  /* 0x000000380400780c */ /* 0x040fe20003f24270 */
[----:B------:R-:W-:Y:S01]  /*3c80*/  @P3 STG.E.U16 desc[UR36][R6.64+0x52], R45 ;  /* 0x0000522d06003986 */ /* 0x000fe2000c101524 */
[C---:B------:R-:W-:Y:S02]  /*3c90*/  ISETP.GT.AND P3, PT, R4.reuse, 0x30, PT ;  /* 0x000000300400780c */ /* 0x040fe40003f64270 */
[----:B------:R-:W-:Y:S01]  /*3ca0*/  ISETP.GT.AND P0, PT, R4, 0x39, PT ;  /* 0x000000390400780c */ /* 0x000fe20003f04270 */
[----:B------:R-:W-:Y:S01]  /*3cb0*/  @P4 IMAD.MOV.U32 R4, RZ, RZ, R8 ;  /* 0x000000ffff044224 */ /* 0x000fe200078e0008 */
[----:B------:R-:W-:Y:S01]  /*3cc0*/  F2FP.F16.F32.PACK_AB R46, RZ, R46 ;  /* 0x0000002eff2e723e */ /* 0x000fe200000000ff */
[----:B------:R-:W-:Y:S01]  /*3cd0*/  @P4 IMAD.MOV.U32 R5, RZ, RZ, R9 ;  /* 0x000000ffff054224 */ /* 0x000fe200078e0009 */
[----:B------:R-:W-:Y:S02]  /*3ce0*/  F2FP.F16.F32.PACK_AB R47, RZ, R47 ;  /* 0x0000002fff2f723e */ /* 0x000fe400000000ff */
[----:B------:R-:W-:-:S02]  /*3cf0*/  F2FP.F16.F32.PACK_AB R48, RZ, R48 ;  /* 0x00000030ff30723e */ /* 0x000fc400000000ff */
[----:B------:R0:W-:Y:S01]  /*3d00*/  @P4 STG.E.U16 desc[UR36][R4.64+0x50], R46 ;  /* 0x0000502e04004986 */ /* 0x0001e2000c101524 */
[C---:B------:R-:W-:Y:S02]  /*3d10*/  ISETP.GT.AND P4, PT, R3.reuse, RZ, P2 ;  /* 0x000000ff0300720c */ /* 0x040fe40001784270 */
[----:B------:R-:W-:Y:S02]  /*3d20*/  F2FP.F16.F32.PACK_AB R49, RZ, R49 ;  /* 0x00000031ff31723e */ /* 0x000fe400000000ff */
[----:B------:R-:W-:Y:S02]  /*3d30*/  ISETP.GT.AND P2, PT, R3, 0x8, P2 ;  /* 0x000000080300780c */ /* 0x000fe40001744270 */
[----:B------:R-:W-:Y:S02]  /*3d40*/  F2FP.F16.F32.PACK_AB R50, RZ, R50 ;  /* 0x00000032ff32723e */ /* 0x000fe400000000ff */
[----:B------:R-:W-:Y:S02]  /*3d50*/  F2FP.F16.F32.PACK_AB R51, RZ, R51 ;  /* 0x00000033ff33723e */ /* 0x000fe400000000ff */
[----:B------:R-:W-:Y:S01]  /*3d60*/  F2FP.F16.F32.PACK_AB R52, RZ, R52 ;  /* 0x00000034ff34723e */ /* 0x000fe200000000ff */
[----:B0-----:R-:W-:Y:S01]  /*3d70*/  @P5 IMAD.MOV.U32 R4, RZ, RZ, R8 ;  /* 0x000000ffff045224 */ /* 0x001fe200078e0008 */
[----:B------:R-:W-:Y:S01]  /*3d80*/  F2FP.F16.F32.PACK_AB R53, RZ, R53 ;  /* 0x00000035ff35723e */ /* 0x000fe200000000ff */
[----:B------:R-:W-:Y:S01]  /*3d90*/  @P5 IMAD.MOV.U32 R5, RZ, RZ, R9 ;  /* 0x000000ffff055224 */ /* 0x000fe200078e0009 */
[----:B------:R-:W-:-:S02]  /*3da0*/  F2FP.F16.F32.PACK_AB R54, RZ, R54 ;  /* 0x00000036ff36723e */ /* 0x000fc400000000ff */
[----:B------:R-:W-:Y:S02]  /*3db0*/  F2FP.F16.F32.PACK_AB R55, RZ, R55 ;  /* 0x00000037ff37723e */ /* 0x000fe400000000ff */
[----:B------:R0:W-:Y:S01]  /*3dc0*/  @P5 STG.E.U16 desc[UR36][R4.64+0x52], R47 ;  /* 0x0000522f04005986 */ /* 0x0001e2000c101524 */
[C---:B------:R-:W-:Y:S02]  /*3dd0*/  ISETP.GT.AND P5, PT, R3.reuse, RZ, P3 ;  /* 0x000000ff0300720c */ /* 0x040fe40001fa4270 */
[----:B------:R-:W-:-:S11]  /*3de0*/  ISETP.GT.AND P3, PT, R3, 0x8, P3 ;  /* 0x000000080300780c */ /* 0x000fd60001f64270 */
[----:B0-----:R-:W-:Y:S02]  /*3df0*/  @P5 IMAD.MOV.U32 R4, RZ, RZ, R6 ;  /* 0x000000ffff045224 */ /* 0x001fe400078e0006 */
[----:B------:R-:W-:-:S05]  /*3e00*/  @P5 IMAD.MOV.U32 R5, RZ, RZ, R7 ;  /* 0x000000ffff055224 */ /* 0x000fca00078e0007 */
[----:B------:R0:W-:Y:S01]  /*3e10*/  @P5 STG.E.U16 desc[UR36][R4.64+0x60], R48 ;  /* 0x0000603004005986 */ /* 0x0001e2000c101524 */
[C---:B------:R-:W-:Y:S02]  /*3e20*/  ISETP.GT.AND P5, PT, R3.reuse, RZ, P0 ;  /* 0x000000ff0300720c */ /* 0x040fe400007a4270 */
[----:B------:R-:W-:Y:S01]  /*3e30*/  ISETP.GT.AND P0, PT, R3, 0x8, P0 ;  /* 0x000000080300780c */ /* 0x000fe20000704270 */
[----:B0-----:R-:W-:Y:S02]  /*3e40*/  @P4 IMAD.MOV.U32 R4, RZ, RZ, R6 ;  /* 0x000000ffff044224 */ /* 0x001fe400078e0006 */
[----:B------:R-:W-:-:S05]  /*3e50*/  @P4 IMAD.MOV.U32 R5, RZ, RZ, R7 ;  /* 0x000000ffff054224 */ /* 0x000fca00078e0007 */
[----:B------:R0:W-:Y:S01]  /*3e60*/  @P4 STG.E.U16 desc[UR36][R4.64+0x62], R49 ;  /* 0x0000623104004986 */ /* 0x0001e2000c101524 */
[C---:B------:R-:W-:Y:S02]  /*3e70*/  ISETP.GT.AND P4, PT, R3.reuse, RZ, P1 ;  /* 0x000000ff0300720c */ /* 0x040fe40000f84270 */
[----:B------:R-:W-:Y:S01]  /*3e80*/  ISETP.GT.AND P1, PT, R3, 0x8, P1 ;  /* 0x000000080300780c */ /* 0x000fe20000f24270 */
[----:B0-----:R-:W-:Y:S02]  /*3e90*/  @P3 IMAD.MOV.U32 R4, RZ, RZ, R8 ;  /* 0x000000ffff043224 */ /* 0x001fe400078e0008 */
[----:B------:R-:W-:-:S05]  /*3ea0*/  @P3 IMAD.MOV.U32 R5, RZ, RZ, R9 ;  /* 0x000000ffff053224 */ /* 0x000fca00078e0009 */
[----:B------:R0:W-:Y:S02]  /*3eb0*/  @P3 STG.E.U16 desc[UR36][R4.64+0x60], R50 ;  /* 0x0000603204003986 */ /* 0x0001e4000c101524 */
[----:B0-----:R-:W-:Y:S02]  /*3ec0*/  @P2 IMAD.MOV.U32 R4, RZ, RZ, R8 ;  /* 0x000000ffff042224 */ /* 0x001fe400078e0008 */
[----:B------:R-:W-:-:S05]  /*3ed0*/  @P2 IMAD.MOV.U32 R5, RZ, RZ, R9 ;  /* 0x000000ffff052224 */ /* 0x000fca00078e0009 */
[----:B------:R0:W-:Y:S02]  /*3ee0*/  @P2 STG.E.U16 desc[UR36][R4.64+0x62], R51 ;  /* 0x0000623304002986 */ /* 0x0001e4000c101524 */
[----:B0-----:R-:W-:Y:S02]  /*3ef0*/  @P4 IMAD.MOV.U32 R4, RZ, RZ, R6 ;  /* 0x000000ffff044224 */ /* 0x001fe400078e0006 */
[----:B------:R-:W-:-:S05]  /*3f00*/  @P4 IMAD.MOV.U32 R5, RZ, RZ, R7 ;  /* 0x000000ffff054224 */ /* 0x000fca00078e0007 */
[----:B------:R0:W-:Y:S04]  /*3f10*/  @P4 STG.E.U16 desc[UR36][R4.64+0x70], R52 ;  /* 0x0000703404004986 */ /* 0x0001e8000c101524 */
[----:B------:R1:W-:Y:S01]  /*3f20*/  @P5 STG.E.U16 desc[UR36][R6.64+0x72], R53 ;  /* 0x0000723506005986 */ /* 0x0003e2000c101524 */
[----:B0-----:R-:W-:Y:S02]  /*3f30*/  @P1 IMAD.MOV.U32 R4, RZ, RZ, R8 ;  /* 0x000000ffff041224 */ /* 0x001fe400078e0008 */
[----:B------:R-:W-:-:S05]  /*3f40*/  @P1 IMAD.MOV.U32 R5, RZ, RZ, R9 ;  /* 0x000000ffff051224 */ /* 0x000fca00078e0009 */
[----:B------:R1:W-:Y:S04]  /*3f50*/  @P1 STG.E.U16 desc[UR36][R4.64+0x70], R54 ;  /* 0x0000703604001986 */ /* 0x0003e8000c101524 */
[----:B------:R1:W-:Y:S02]  /*3f60*/  @P0 STG.E.U16 desc[UR36][R8.64+0x72], R55 ;  /* 0x0000723708000986 */ /* 0x0003e4000c101524 */
.L_x_91:
[----:B------:R-:W-:Y:S05]  /*3f70*/  BSYNC B0 ;  /* 0x0000000000007941 */ /* 0x000fea0003800000 */
.L_x_29:
[----:B------:R-:W-:Y:S01]  /*3f80*/  ULDC UR4, c[0x0][0xc] ;  /* 0x0000030000047ab9 */ /* 0x000fe20000000800 */
[----:B------:R-:W-:Y:S01]  /*3f90*/  ULDC UR5, c[0x0][0x10] ;  /* 0x0000040000057ab9 */ /* 0x000fe20000000800 */
[----:B------:R-:W0:Y:S01]  /*3fa0*/  LDC R3, c[0x0][0x14] ;  /* 0x00000500ff037b82 */ /* 0x000e220000000800 */
[----:B------:R-:W-:Y:S01]  /*3fb0*/  UIMAD.WIDE.U32 UR4, UR4, UR5, URZ ;  /* 0x00000005040472a5 */ /* 0x000fe2000f8e003f */
[----:B------:R-:W-:Y:S02]  /*3fc0*/  IMAD.MOV.U32 R59, RZ, RZ, -0x1 ;  /* 0xffffffffff3b7424 */ /* 0x000fe400078e00ff */
[----:B------:R-:W-:-:S03]  /*3fd0*/  IMAD.MOV.U32 R57, RZ, RZ, -0x1 ;  /* 0xffffffffff397424 */ /* 0x000fc600078e00ff */
[----:B0-----:R-:W-:-:S04]  /*3fe0*/  IMAD.WIDE.U32 R16, R3, UR4, R16 ;  /* 0x0000000403107c25 */ /* 0x001fc8000f8e0010 */
[----:B------:R-:W-:Y:S01]  /*3ff0*/  IMAD R3, R3, UR5, RZ ;  /* 0x0000000503037c24 */ /* 0x000fe2000f8e02ff */
[----:B------:R-:W-:Y:S02]  /*4000*/  ULDC.64 UR4, c[0x0][0x650] ;  /* 0x0001940000047ab9 */ /* 0x000fe40000000a00 */
[----:B------:R-:W-:Y:S01]  /*4010*/  ISETP.GE.U32.AND P0, PT, R16, UR4, PT ;  /* 0x0000000410007c0c */ /* 0x000fe2000bf06070 */
[--C-:B------:R-:W-:Y:S01]  /*4020*/  IMAD.IADD R17, R17, 0x1, R3.reuse ;  /* 0x0000000111117824 */ /* 0x100fe200078e0203 */
[----:B------:R-:W-:-:S04]  /*4030*/  PRMT R3, RZ, 0x7610, R3 ;  /* 0x00007610ff037816 */ /* 0x000fc80000000003 */
[----:B------:R-:W-:-:S13]  /*4040*/  ISETP.GE.U32.AND.EX P0, PT, R17, UR5, PT, P0 ;  /* 0x0000000511007c0c */ /* 0x000fda000bf06100 */
[----:B------:R-:W-:Y:S05]  /*4050*/  @P0 BRA `(.L_x_92) ;  /* 0x0000000400640947 */ /* 0x000fea0003800000 */
[----:B---3--:R-:W0:Y:S01]  /*4060*/  S2R R12, SR_CTAID.X ;  /* 0x00000000000c7919 */ /* 0x008e220000002500 */
[----:B-12-4-:R-:W1:Y:S01]  /*4070*/  LDC.64 R10, c[0x0][0x628] ;  /* 0x00018a00ff0a7b82 */ /* 0x016e620000000a00 */
[----:B------:R-:W-:Y:S01]  /*4080*/  ULDC UR4, c[0x0][0x150] ;  /* 0x0000540000047ab9 */ /* 0x000fe20000000800 */
[----:B------:R-:W-:Y:S01]  /*4090*/  IMAD.MOV.U32 R8, RZ, RZ, R16 ;  /* 0x000000ffff087224 */ /* 0x000fe200078e0010 */
[----:B-----5:R-:W2:Y:S01]  /*40a0*/  S2R R24, SR_CTAID.Y ;  /* 0x0000000000187919 */ /* 0x020ea20000002600 */
[----:B------:R-:W-:-:S04]  /*40b0*/  IMAD.MOV.U32 R9, RZ, RZ, R17 ;  /* 0x000000ffff097224 */ /* 0x000fc800078e0011 */
[----:B------:R-:W3:Y:S08]  /*40c0*/  LDC R21, c[0x0][0x144] ;  /* 0x00005100ff157b82 */ /* 0x000ef00000000800 */
[----:B------:R-:W4:Y:S08]  /*40d0*/  LDC R0, c[0x0][0x630] ;  /* 0x00018c00ff007b82 */ /* 0x000f300000000800 */
[----:B------:R-:W2:Y:S01]  /*40e0*/  LDC.64 R14, c[0x0][0x620] ;  /* 0x00018800ff0e7b82 */ /* 0x000ea20000000a00 */
[----:B-1----:R-:W-:-:S04]  /*40f0*/  ISETP.NE.U32.AND P0, PT, R10, RZ, PT ;  /* 0x000000ff0a00720c */ /* 0x002fc80003f05070 */
[----:B------:R-:W-:Y:S02]  /*4100*/  ISETP.NE.AND.EX P0, PT, R11, RZ, PT, P0 ;  /* 0x000000ff0b00720c */ /* 0x000fe40003f05300 */
[----:B0-----:R-:W-:-:S05]  /*4110*/  I2FP.F32.U32 R3, R12 ;  /* 0x0000000c00037245 */ /* 0x001fca0000201000 */
[----:B------:R-:W-:-:S04]  /*4120*/  FMUL R3, R3, UR4 ;  /* 0x0000000403037c20 */ /* 0x000fc80008400000 */
[----:B------:R0:W1:Y:S02]  /*4130*/  F2I.U32.TRUNC.NTZ R20, R3 ;  /* 0x0000000300147305 */ /* 0x000064000020f000 */
[----:B---34-:R-:W-:Y:S05]  /*4140*/  @!P0 BRA `(.L_x_93) ;  /* 0x0000000000288947 */ /* 0x018fea0003800000 */
[----:B0-----:R-:W0:Y:S02]  /*4150*/  LDC R3, c[0x0][0x634] ;  /* 0x00018d00ff037b82 */ /* 0x001e240000000800 */
        /* <DEDUP_REMOVED lines=9> */
.L_x_93:
[----:B------:R-:W3:Y:S01]  /*41f0*/  LDC.64 R28, c[0x0][0x640] ;  /* 0x00019000ff1c7b82 */ /* 0x000ee20000000a00 */
[-CC-:B------:R-:W-:Y:S01]  /*4200*/  SHF.R.U64 R57, R8, R0.reuse, R9.reuse ;  /* 0x0000000008397219 */ /* 0x180fe20000001209 */
[----:B-1----:R-:W-:Y:S01]  /*4210*/  IMAD.MOV R20, RZ, RZ, -R20 ;  /* 0x000000ffff147224 */ /* 0x002fe200078e0a14 */
[----:B------:R-:W-:Y:S01]  /*4220*/  SHF.R.U32.HI R0, RZ, R0, R9 ;  /* 0x00000000ff007219 */ /* 0x000fe20000011609 */
[----:B------:R-:W-:Y:S01]  /*4230*/  ULDC UR4, c[0x0][0x154] ;  /* 0x0000550000047ab9 */ /* 0x000fe20000000800 */
[----:B0-----:R-:W-:Y:S01]  /*4240*/  IADD3 R3, P0, RZ, -R57, RZ ;  /* 0x80000039ff037210 */ /* 0x001fe20007f1e0ff */
[----:B------:R-:W-:Y:S02]  /*4250*/  IMAD R21, R21, R20, R12 ;  /* 0x0000001415157224 */ /* 0x000fe400078e020c */
[----:B------:R-:W0:Y:S01]  /*4260*/  LDC R6, c[0x0][0x618] ;  /* 0x00018600ff067b82 */ /* 0x000e220000000800 */
[----:B------:R-:W-:Y:S02]  /*4270*/  IMAD.MOV.U32 R7, RZ, RZ, 0x1 ;  /* 0x00000001ff077424 */ /* 0x000fe400078e00ff */
[----:B------:R-:W-:-:S04]  /*4280*/  IMAD.X R5, RZ, RZ, ~R0, P0 ;  /* 0x000000ffff057224 */ /* 0x000fc800000e0e00 */
[-C--:B--2---:R-:W-:Y:S01]  /*4290*/  IMAD R0, R5, R14.reuse, RZ ;  /* 0x0000000e05007224 */ /* 0x084fe200078e02ff */
[----:B------:R-:W1:Y:S01]  /*42a0*/  LDC R8, c[0x0][0x608] ;  /* 0x00018200ff087b82 */ /* 0x000e620000000800 */
[----:B------:R-:W-:-:S04]  /*42b0*/  IMAD.WIDE.U32 R4, R3, R14, R16 ;  /* 0x0000000e03047225 */ /* 0x000fc800078e0010 */
[----:B------:R-:W-:Y:S01]  /*42c0*/  IMAD R3, R3, R15, R0 ;  /* 0x0000000f03037224 */ /* 0x000fe200078e0200 */
[----:B------:R-:W-:Y:S02]  /*42d0*/  I2FP.F32.U32 R0, R24 ;  /* 0x0000001800007245 */ /* 0x000fe40000201000 */
[----:B------:R-:W2:Y:S01]  /*42e0*/  LDC R26, c[0x0][0x658] ;  /* 0x00019600ff1a7b82 */ /* 0x000ea20000000800 */
[----:B------:R-:W-:Y:S01]  /*42f0*/  IMAD.IADD R3, R5, 0x1, R3 ;  /* 0x0000000105037824 */ /* 0x000fe200078e0203 */
[----:B---3--:R-:W-:Y:S01]  /*4300*/  ISETP.NE.U32.AND P0, PT, R28, RZ, PT ;  /* 0x000000ff1c00720c */ /* 0x008fe20003f05070 */
[----:B------:R-:W-:Y:S01]  /*4310*/  FMUL R0, R0, UR4 ;  /* 0x0000000400007c20 */ /* 0x000fe20008400000 */
[----:B------:R-:W-:Y:S02]  /*4320*/  IMAD.MOV.U32 R5, RZ, RZ, -0x1 ;  /* 0xffffffffff057424 */ /* 0x000fe400078e00ff */
[----:B------:R-:W-:Y:S01]  /*4330*/  ISETP.NE.AND.EX P0, PT, R29, RZ, PT, P0 ;  /* 0x000000ff1d00720c */ /* 0x000fe20003f05300 */
[----:B------:R3:W4:Y:S01]  /*4340*/  F2I.U32.TRUNC.NTZ R13, R0 ;  /* 0x00000000000d7305 */ /* 0x000722000020f000 */
[----:B------:R-:W3:Y:S01]  /*4350*/  LDC R15, c[0x0][0x148] ;  /* 0x00005200ff0f7b82 */ /* 0x000ee20000000800 */
[----:B0-----:R-:W-:-:S02]  /*4360*/  SHF.R.U64 R12, R4, R6, R3 ;  /* 0x00000006040c7219 */ /* 0x001fc40000001203 */
[----:B------:R-:W-:-:S05]  /*4370*/  SHF.R.U32.HI R3, RZ, R6, R3 ;  /* 0x00000006ff037219 */ /* 0x000fca0000011603 */
[----:B------:R-:W0:Y:S01]  /*4380*/  LDC R20, c[0x0][0x600] ;  /* 0x00018000ff147b82 */ /* 0x000e220000000800 */
[-CC-:B-1----:R-:W-:Y:S02]  /*4390*/  SHF.R.U64 R10, R12, R8.reuse, R3.reuse ;  /* 0x000000080c0a7219 */ /* 0x182fe40000001203 */
[----:B------:R-:W-:-:S05]  /*43a0*/  SHF.R.U32.HI R3, RZ, R8, R3 ;  /* 0x00000008ff037219 */ /* 0x000fca0000011603 */
[----:B------:R-:W1:Y:S01]  /*43b0*/  LDC R27, c[0x0][0x648] ;  /* 0x00019200ff1b7b82 */ /* 0x000e620000000800 */
[-C--:B--2---:R-:W-:Y:S02]  /*43c0*/  SHF.L.U32 R4, R5, R26.reuse, RZ ;  /* 0x0000001a05047219 */ /* 0x084fe400000006ff */
[-CC-:B------:R-:W-:Y:S02]  /*43d0*/  SHF.R.U64 R14, R10, R26.reuse, R3.reuse ;  /* 0x0000001a0a0e7219 */ /* 0x180fe40000001203 */
[----:B------:R-:W-:Y:S02]  /*43e0*/  SHF.R.U32.HI R5, RZ, R26, R3 ;  /* 0x0000001aff057219 */ /* 0x000fe40000011603 */
[----:B------:R-:W-:Y:S01]  /*43f0*/  LOP3.LUT R25, RZ, R4, RZ, 0x33, !PT ;  /* 0x00000004ff197212 */ /* 0x000fe200078e33ff */
[----:B------:R-:W2:Y:S01]  /*4400*/  LDC R30, c[0x0][0x638] ;  /* 0x00018e00ff1e7b82 */ /* 0x000ea20000000800 */
[----:B------:R-:W-:Y:S01]  /*4410*/  SHF.L.U32 R26, R7, R26, RZ ;  /* 0x0000001a071a7219 */ /* 0x000fe200000006ff */
[----:B------:R-:W-:-:S06]  /*4420*/  IMAD.MOV.U32 R4, RZ, RZ, R14 ;  /* 0x000000ffff047224 */ /* 0x000fcc00078e000e */
[----:B------:R-:W0:Y:S01]  /*4430*/  LDC R31, c[0x0][0x610] ;  /* 0x00018400ff1f7b82 */ /* 0x000e220000000800 */
[----:B----4-:R-:W-:Y:S05]  /*4440*/  @!P0 BRA `(.L_x_94) ;  /* 0x0000000000288947 */ /* 0x010fea0003800000 */
[----:B------:R-:W4:Y:S02]  /*4450*/  LDC R3, c[0x0][0x64c] ;  /* 0x00019300ff037b82 */ /* 0x000f240000000800 */
[----:B----4-:R-:W-:-:S05]  /*4460*/  IADD3 R3, P0, R14, R3, RZ ;  /* 0x000000030e037210 */ /* 0x010fca0007f1e0ff */
        /* <DEDUP_REMOVED lines=8> */
.L_x_94:
[----:B------:R-:W-:Y:S01]  /*44f0*/  ISETP.NE.AND P0, PT, R2, 0x1, PT ;  /* 0x000000010200780c */ /* 0x000fe20003f05270 */
[----:B0-----:R-:W-:Y:S01]  /*4500*/  VIADD R7, R20, 0xffffffff ;  /* 0xffffffff14077836 */ /* 0x001fe20000000000 */
[----:B-1-3--:R-:W-:Y:S01]  /*4510*/  SHF.R.U64 R0, R4, R27, R5 ;  /* 0x0000001b04007219 */ /* 0x00afe20000001205 */
[----:B------:R-:W-:Y:S01]  /*4520*/  IMAD.MOV R13, RZ, RZ, -R13 ;  /* 0x000000ffff0d7224 */ /* 0x000fe200078e0a0d */
[----:B------:R-:W-:Y:S01]  /*4530*/  LOP3.LUT R5, R10, R25, RZ, 0xc0, !PT ;  /* 0x000000190a057212 */ /* 0x000fe200078ec0ff */
[----:B------:R-:W-:Y:S01]  /*4540*/  IMAD.MOV.U32 R4, RZ, RZ, 0x1 ;  /* 0x00000001ff047424 */ /* 0x000fe200078e00ff */
[----:B------:R-:W-:Y:S01]  /*4550*/  LOP3.LUT R12, R12, R7, RZ, 0xc0, !PT ;  /* 0x000000070c0c7212 */ /* 0x000fe200078ec0ff */
[----:B------:R-:W-:Y:S02]  /*4560*/  IMAD.MOV R3, RZ, RZ, -R0 ;  /* 0x000000ffff037224 */ /* 0x000fe400078e0a00 */
[----:B------:R-:W-:Y:S02]  /*4570*/  IMAD R0, R26, R0, R5 ;  /* 0x000000001a007224 */ /* 0x000fe400078e0205 */
[----:B--2---:R-:W-:-:S02]  /*4580*/  IMAD R3, R3, R30, R14 ;  /* 0x0000001e03037224 */ /* 0x004fc400078e020e */
[----:B------:R-:W-:Y:S02]  /*4590*/  @P0 IMAD R21, R15, R13, R24 ;  /* 0x0000000d0f150224 */ /* 0x000fe400078e0218 */
[----:B------:R-:W-:Y:S01]  /*45a0*/  IMAD R5, R3, R20, R12 ;  /* 0x0000001403057224 */ /* 0x000fe200078e020c */
[----:B------:R-:W-:Y:S01]  /*45b0*/  PRMT R3, R4, 0x7610, R3 ;  /* 0x0000761004037816 */ /* 0x000fe20000000003 */
[----:B------:R-:W-:-:S05]  /*45c0*/  IMAD R0, R0, R31, R21 ;  /* 0x0000001f00007224 */ /* 0x000fca00078e0215 */
[----:B------:R-:W-:Y:S02]  /*45d0*/  SEL R59, R5, R0, !P0 ;  /* 0x00000000053b7207 */ /* 0x000fe40004000000 */
[----:B------:R-:W-:-:S07]  /*45e0*/  SEL R0, R0, R5, !P0 ;  /* 0x0000000500007207 */ /* 0x000fce0004000000 */
.L_x_92:
[----:B------:R-:W-:Y:S01]  /*45f0*/  LOP3.LUT P0, RZ, R3, 0xff, RZ, 0xc0, !PT ;  /* 0x000000ff03ff7812 */ /* 0x000fe2000780c0ff */
[----:B------:R-:W-:-:S12]  /*4600*/  IMAD.MOV.U32 R58, RZ, RZ, R0 ;  /* 0x000000ffff3a7224 */ /* 0x000fd800078e0000 */
[----:B------:R-:W-:Y:S05]  /*4610*/  @P0 BRA `(.L_x_95) ;  /* 0xffffffc800c00947 */ /* 0x000fea000383ffff */
[----:B------:R-:W-:Y:S05]  /*4620*/  EXIT ;  /* 0x000000000000794d */ /* 0x000fea0003800000 */
.L_x_4:
[----:B0-----:R-:W-:Y:S01]  /*4630*/  ULDC.64 UR4, c[0x0][0x650] ;  /* 0x0001940000047ab9 */ /* 0x001fe20000000a00 */
        /* <DEDUP_REMOVED lines=25> */
.L_x_97:
[--C-:B------:R-:W-:Y:S01]  /*47d0*/  SHF.R.U64 R12, R10, R14, R11.reuse ;  /* 0x0000000e0a0c7219 */ /* 0x100fe2000000120b */
[----:B------:R-:W0:Y:S01]  /*47e0*/  LDC R22, c[0x0][0x618] ;  /* 0x00018600ff167b82 */ /* 0x000e220000000800 */
[----:B------:R-:W-:Y:S01]  /*47f0*/  I2FP.F32.U32 R6, R4 ;  /* 0x0000000400067245 */ /* 0x000fe20000201000 */
[----:B------:R-:W-:Y:S01]  /*4800*/  ULDC UR4, c[0x0][0x150] ;  /* 0x0000540000047ab9 */ /* 0x000fe20000000800 */
[----:B------:R-:W-:Y:S02]  /*4810*/  SHF.R.U32.HI R5, RZ, R14, R11 ;  /* 0x0000000eff057219 */ /* 0x000fe4000001160b */
[----:B------:R-:W-:Y:S01]  /*4820*/  IADD3 R9, P0, RZ, -R12, RZ ;  /* 0x8000000cff097210 */ /* 0x000fe20007f1e0ff */
[----:B------:R-:W-:Y:S01]  /*4830*/  FMUL R11, R6, UR4 ;  /* 0x00000004060b7c20 */ /* 0x000fe20008400000 */
[----:B------:R-:W-:Y:S01]  /*4840*/  ULDC UR4, c[0x0][0x154] ;  /* 0x0000550000047ab9 */ /* 0x000fe20000000800 */
[----:B------:R-:W1:Y:S02]  /*4850*/  LDC.64 R24, c[0x0][0x640] ;  /* 0x00019000ff187b82 */ /* 0x000e640000000a00 */
[----:B------:R-:W-:-:S02]  /*4860*/  IMAD.X R5, RZ, RZ, ~R5, P0 ;  /* 0x000000ffff057224 */ /* 0x000fc400000e0e05 */
[----:B------:R-:W2:Y:S01]  /*4870*/  F2I.U32.TRUNC.NTZ R11, R11 ;  /* 0x0000000b000b7305 */ /* 0x000ea2000020f000 */
[----:B------:R-:W-:-:S03]  /*4880*/  IMAD.WIDE.U32 R6, R9, R20, R16 ;  /* 0x0000001409067225 */ /* 0x000fc600078e0010 */
[----:B------:R-:W3:Y:S01]  /*4890*/  LDC R13, c[0x0][0x144] ;  /* 0x00005100ff0d7b82 */ /* 0x000ee20000000800 */
[----:B------:R-:W-:-:S04]  /*48a0*/  IMAD R8, R5, R20, RZ ;  /* 0x0000001405087224 */ /* 0x000fc800078e02ff */
[----:B------:R-:W-:Y:S02]  /*48b0*/  IMAD R5, R9, R21, R8 ;  /* 0x0000001509057224 */ /* 0x000fe400078e0208 */
[----:B------:R-:W-:Y:S01]  /*48c0*/  IMAD.MOV.U32 R8, RZ, RZ, -0x1 ;  /* 0xffffffffff087424 */ /* 0x000fe200078e00ff */
[----:B------:R-:W4:Y:S01]  /*48d0*/  LDC R14, c[0x0][0x608] ;  /* 0x00018200ff0e7b82 */ /* 0x000f220000000800 */
[----:B------:R-:W-:Y:S01]  /*48e0*/  IMAD.IADD R5, R7, 0x1, R5 ;  /* 0x0000000107057824 */ /* 0x000fe200078e0205 */
[----:B------:R-:W-:-:S04]  /*48f0*/  I2FP.F32.U32 R7, R3 ;  /* 0x0000000300077245 */ /* 0x000fc80000201000 */
[-C--:B0-----:R-:W-:Y:S01]  /*4900*/  SHF.R.U64 R10, R6, R22.reuse, R5 ;  /* 0x00000016060a7219 */ /* 0x081fe20000001205 */
[----:B--2---:R-:W-:Y:S01]  /*4910*/  IMAD.MOV R6, RZ, RZ, -R11 ;  /* 0x000000ffff067224 */ /* 0x004fe200078e0a0b */
[----:B------:R-:W0:Y:S01]  /*4920*/  LDC R9, c[0x0][0x658] ;  /* 0x00019600ff097b82 */ /* 0x000e220000000800 */
[----:B-1----:R-:W-:Y:S01]  /*4930*/  ISETP.NE.U32.AND P0, PT, R24, RZ, PT ;  /* 0x000000ff1800720c */ /* 0x002fe20003f05070 */
[----:B------:R-:W-:Y:S01]  /*4940*/  FMUL R7, R7, UR4 ;  /* 0x0000000407077c20 */ /* 0x000fe20008400000 */
[----:B------:R-:W-:Y:S02]  /*4950*/  SHF.R.U32.HI R5, RZ, R22, R5 ;  /* 0x00000016ff057219 */ /* 0x000fe40000011605 */
[----:B------:R-:W-:-:S03]  /*4960*/  ISETP.NE.AND.EX P0, PT, R25, RZ, PT, P0 ;  /* 0x000000ff1900720c */ /* 0x000fc60003f05300 */
[----:B------:R-:W1:Y:S01]  /*4970*/  LDC R20, c[0x0][0x148] ;  /* 0x00005200ff147b82 */ /* 0x000e620000000800 */
[----:B---3--:R-:W-:Y:S02]  /*4980*/  IMAD R23, R13, R6, R4 ;  /* 0x000000060d177224 */ /* 0x008fe400078e0204 */
[----:B------:R-:W-:-:S05]  /*4990*/  IMAD.MOV.U32 R6, RZ, RZ, 0x1 ;  /* 0x00000001ff067424 */ /* 0x000fca00078e00ff */
[----:B------:R-:W2:Y:S01]  /*49a0*/  LDC R21, c[0x0][0x600] ;  /* 0x00018000ff157b82 */ /* 0x000ea20000000800 */
[-CC-:B----4-:R-:W-:Y:S02]  /*49b0*/  SHF.R.U64 R13, R10, R14.reuse, R5.reuse ;  /* 0x0000000e0a0d7219 */ /* 0x190fe40000001205 */
[----:B------:R-:W-:Y:S02]  /*49c0*/  SHF.R.U32.HI R4, RZ, R14, R5 ;  /* 0x0000000eff047219 */ /* 0x000fe40000011605 */
[----:B------:R3:W4:Y:S03]  /*49d0*/  F2I.U32.TRUNC.NTZ R14, R7 ;  /* 0x00000007000e7305 */ /* 0x000726000020f000 */
[----:B------:R-:W1:Y:S01]  /*49e0*/  LDC R26, c[0x0][0x648] ;  /* 0x00019200ff1a7b82 */ /* 0x000e620000000800 */
[-C--:B0-----:R-:W-:Y:S02]  /*49f0*/  SHF.R.U64 R15, R13, R9.reuse, R4 ;  /* 0x000000090d0f7219 */ /* 0x081fe40000001204 */
[----:B------:R-:W-:-:S02]  /*4a00*/  SHF.L.U32 R8, R8, R9, RZ ;  /* 0x0000000908087219 */ /* 0x000fc400000006ff */
[-C--:B------:R-:W-:Y:S01]  /*4a10*/  SHF.R.U32.HI R5, RZ, R9.reuse, R4 ;  /* 0x00000009ff057219 */ /* 0x080fe20000011604 */
[----:B------:R-:W-:Y:S01]  /*4a20*/  IMAD.MOV.U32 R4, RZ, RZ, R15 ;  /* 0x000000ffff047224 */ /* 0x000fe200078e000f */
[----:B------:R-:W-:Y:S01]  /*4a30*/  SHF.L.U32 R22, R6, R9, RZ ;  /* 0x0000000906167219 */ /* 0x000fe200000006ff */
[----:B------:R-:W0:Y:S01]  /*4a40*/  LDC R27, c[0x0][0x638] ;  /* 0x00018e00ff1b7b82 */ /* 0x000e220000000800 */
[----:B------:R-:W-:-:S07]  /*4a50*/  LOP3.LUT R28, RZ, R8, RZ, 0x33, !PT ;  /* 0x00000008ff1c7212 */ /* 0x000fce00078e33ff */
        /* <DEDUP_REMOVED lines=12> */
.L_x_98:
[----:B------:R-:W-:Y:S01]  /*4b20*/  ISETP.NE.AND P0, PT, R2, 0x1, PT ;  /* 0x000000010200780c */ /* 0x000fe20003f05270 */
[----:B--2---:R-:W-:Y:S01]  /*4b30*/  VIADD R7, R21, 0xffffffff ;  /* 0xffffffff15077836 */ /* 0x004fe20000000000 */
[----:B-1----:R-:W-:Y:S01]  /*4b40*/  SHF.R.U64 R5, R4, R26, R5 ;  /* 0x0000001a04057219 */ /* 0x002fe20000001205 */
[----:B------:R-:W-:Y:S01]  /*4b50*/  IMAD.MOV R14, RZ, RZ, -R14 ;  /* 0x000000ffff0e7224 */ /* 0x000fe200078e0a0e */
[----:B------:R-:W-:Y:S01]  /*4b60*/  LOP3.LUT R4, R13, R28, RZ, 0xc0, !PT ;  /* 0x0000001c0d047212 */ /* 0x000fe200078ec0ff */
[----:B------:R-:W-:Y:S01]  /*4b70*/  IMAD.MOV.U32 R8, RZ, RZ, R12 ;  /* 0x000000ffff087224 */ /* 0x000fe200078e000c */
[----:B------:R-:W-:Y:S01]  /*4b80*/  LOP3.LUT R10, R10, R7, RZ, 0xc0, !PT ;  /* 0x000000070a0a7212 */ /* 0x000fe200078ec0ff */
[----:B------:R-:W-:Y:S02]  /*4b90*/  IMAD.MOV R6, RZ, RZ, -R5 ;  /* 0x000000ffff067224 */ /* 0x000fe400078e0a05 */
[----:B------:R-:W-:-:S04]  /*4ba0*/  IMAD R4, R22, R5, R4 ;  /* 0x0000000516047224 */ /* 0x000fc800078e0204 */
[----:B------:R-:W-:Y:S02]  /*4bb0*/  @P0 IMAD R23, R20, R14, R3 ;  /* 0x0000000e14170224 */ /* 0x000fe400078e0203 */
[----:B0-----:R-:W-:Y:S02]  /*4bc0*/  IMAD R3, R6, R27, R15 ;  /* 0x0000001b06037224 */ /* 0x001fe400078e020f */
[----:B------:R-:W-:Y:S02]  /*4bd0*/  IMAD R7, R4, R29, R23 ;  /* 0x0000001d04077224 */ /* 0x000fe400078e0217 */
[----:B------:R-:W-:Y:S02]  /*4be0*/  IMAD R4, R3, R21, R10 ;  /* 0x0000001503047224 */ /* 0x000fe400078e020a */
[----:B------:R-:W-:-:S03]  /*4bf0*/  IMAD.MOV.U32 R6, RZ, RZ, 0x1 ;  /* 0x00000001ff067424 */ /* 0x000fc600078e00ff */
[----:B------:R-:W-:Y:S02]  /*4c00*/  SEL R9, R4, R7, !P0 ;  /* 0x0000000704097207 */ /* 0x000fe40004000000 */
[----:B------:R-:W-:-:S07]  /*4c10*/  SEL R7, R7, R4, !P0 ;  /* 0x0000000407077207 */ /* 0x000fce0004000000 */
.L_x_96:
[----:B------:R-:W-:-:S08]  /*4c20*/  NOP ;  /* 0x0000000000007918 */ /* 0x000fd00000000000 */
[----:B------:R-:W0:-:S00]  /*4c30*/  USETMAXREG.DEALLOC.CTAPOOL 0x28 ;  /* 0x00000028000079c8 */ /* 0x000e0000080e0500 */
[----:B0-----:R-:W-:-:S13]  /*4c40*/  ISETP.NE.AND P0, PT, R0, RZ, PT ;  /* 0x000000ff0000720c */ /* 0x001fda0003f05270 */
[----:B------:R-:W-:Y:S05]  /*4c50*/  @P0 EXIT ;  /* 0x000000000000094d */ /* 0x000fea0003800000 */
[----:B------:R-:W-:Y:S01]  /*4c60*/  LOP3.LUT P0, RZ, R6, 0xff, RZ, 0xc0, !PT ;  /* 0x000000ff06ff7812 */ /* 0x000fe2000780c0ff */
[----:B------:R-:W-:Y:S02]  /*4c70*/  IMAD.MOV.U32 R0, RZ, RZ, 0x1 ;  /* 0x00000001ff007424 */ /* 0x000fe400078e00ff */
[----:B------:R-:W-:-:S10]  /*4c80*/  IMAD.MOV.U32 R12, RZ, RZ, RZ ;  /* 0x000000ffff0c7224 */ /* 0x000fd400078e00ff */
[----:B------:R-:W-:Y:S05]  /*4c90*/  @!P0 BRA `(.L_x_99) ;  /* 0x0000000c00308947 */ /* 0x000fea0003800000 */
[----:B------:R-:W0:Y:S01]  /*4ca0*/  LDC R0, c[0x0][0x28c] ;  /* 0x0000a300ff007b82 */ /* 0x000e220000000800 */
[----:B------:R-:W-:Y:S01]  /*4cb0*/  ULDC UR5, c[0x0][0x600] ;  /* 0x0001800000057ab9 */ /* 0x000fe20000000800 */
[----:B------:R-:W-:Y:S01]  /*4cc0*/  ULDC UR4, c[0x0][0xc] ;  /* 0x0000030000047ab9 */ /* 0x000fe20000000800 */
[----:B------:R-:W-:Y:S01]  /*4cd0*/  UIADD3 UR16, UR5, -0x1, URZ ;  /* 0xffffffff05107890 */ /* 0x000fe2000fffe03f */
[C---:B------:R-:W-:Y:S01]  /*4ce0*/  LOP3.LUT P2, RZ, R18.reuse, 0x7f, RZ, 0xc0, !PT ;  /* 0x0000007f12ff7812 */ /* 0x040fe2000784c0ff */
[----:B------:R-:W-:Y:S01]  /*4cf0*/  ULDC UR6, c[0x0][0x658] ;  /* 0x0001960000067ab9 */ /* 0x000fe20000000800 */
[----:B------:R-:W-:Y:S01]  /*4d00*/  ULDC UR5, c[0x0][0x10] ;  /* 0x0000040000057ab9 */ /* 0x000fe20000000800 */
[----:B------:R-:W-:Y:S01]  /*4d10*/  UMOV UR7, 0xffffffff ;  /* 0xffffffff00077882 */ /* 0x000fe20000000000 */
[----:B------:R-:W-:Y:S01]  /*4d20*/  UMOV UR8, 0x1 ;  /* 0x0000000100087882 */ /* 0x000fe20000000000 */
[----:B------:R-:W-:Y:S01]  /*4d30*/  UIMAD.WIDE.U32 UR4, UR4, UR5, URZ ;  /* 0x00000005040472a5 */ /* 0x000fe2000f8e003f */
[----:B------:R-:W-:Y:S01]  /*4d40*/  LOP3.LUT P0, RZ, R18, 0x1f, RZ, 0xc0, !PT ;  /* 0x0000001f12ff7812 */ /* 0x000fe2000780c0ff */
[----:B------:R-:W-:Y:S01]  /*4d50*/  USHF.L.U32 UR7, UR7, UR6, URZ ;  /* 0x0000000607077299 */ /* 0x000fe2000800063f */
[----:B------:R-:W-:Y:S01]  /*4d60*/  BSSY B0, `(.L_x_99) ;  /* 0x00000bf000007945 */ /* 0x000fe20003800000 */
[----:B------:R-:W-:Y:S01]  /*4d70*/  USHF.L.U32 UR18, UR8, UR6, URZ ;  /* 0x0000000608127299 */ /* 0x000fe2000800063f */
[----:B------:R-:W-:Y:S01]  /*4d80*/  IMAD.MOV.U32 R13, RZ, RZ, 0x1 ;  /* 0x00000001ff0d7424 */ /* 0x000fe200078e00ff */
[----:B------:R-:W-:Y:S01]  /*4d90*/  LOP3.LUT R11, R19, 0x2, RZ, 0xfc, !PT ;  /* 0x00000002130b7812 */ /* 0x000fe200078efcff */
[----:B------:R-:W-:Y:S01]  /*4da0*/  ULDC UR6, c[0x0][0x14] ;  /* 0x0000050000067ab9 */ /* 0x000fe20000000800 */
[----:B------:R-:W-:Y:S01]  /*4db0*/  PLOP3.LUT P0, PT, P0, P2, PT, 0x8a, 0x0 ;  /* 0x000000000000781c */ /* 0x000fe20000705172 */
[----:B------:R-:W-:Y:S01]  /*4dc0*/  UIMAD.WIDE.U32 UR20, UR4, UR6, URZ ;  /* 0x00000006041472a5 */ /* 0x000fe2000f8e003f */
[----:B------:R-:W-:Y:S01]  /*4dd0*/  IMAD.MOV.U32 R12, RZ, RZ, RZ ;  /* 0x000000ffff0c7224 */ /* 0x000fe200078e00ff */
[----:B------:R-:W-:-:S02]  /*4de0*/  UIMAD UR13, UR5, UR6, URZ ;  /* 0x00000006050d72a4 */ /* 0x000fc4000f8e023f */
[----:B------:R-:W-:Y:S01]  /*4df0*/  ULOP3.LUT UR17, URZ, UR7, URZ, 0x33, !UPT ;  /* 0x000000073f117292 */ /* 0x000fe2000f8e333f */
[----:B0-----:R-:W-:Y:S01]  /*4e00*/  VIADD R0, R0, 0x1f ;  /* 0x0000001f00007836 */ /* 0x001fe20000000000 */
[----:B------:R-:W-:Y:S01]  /*4e10*/  UIADD3 UR13, UR21, UR13, URZ ;  /* 0x0000000d150d7290 */ /* 0x000fe2000fffe03f */
[----:B------:R-:W-:-:S03]  /*4e20*/  ULDC.64 UR22, c[0x0][0x198] ;  /* 0x0000660000167ab9 */ /* 0x000fc60000000a00 */
[----:B------:R-:W-:-:S04]  /*4e30*/  SHF.R.S32.HI R3, RZ, 0x1f, R0 ;  /* 0x0000001fff037819 */ /* 0x000fc80000011400 */
[----:B------:R-:W-:Y:S01]  /*4e40*/  LEA.HI R3, R3, R0, RZ, 0x5 ;  /* 0x0000000003037211 */ /* 0x000fe200078f28ff */
[----:B------:R-:W-:-:S03]  /*4e50*/  IMAD.MOV.U32 R0, RZ, RZ, 0x1 ;  /* 0x00000001ff007424 */ /* 0x000fc600078e00ff */
[----:B------:R-:W-:-:S05]  /*4e60*/  SHF.R.S32.HI R3, RZ, 0x5, R3 ;  /* 0x00000005ff037819 */ /* 0x000fca0000011403 */
[----:B------:R-:W-:-:S07]  /*4e70*/  VIADD R10, R3, 0x1 ;  /* 0x00000001030a7836 */ /* 0x000fce0000000000 */
.L_x_111:
[----:B------:R-:W-:-:S03]  /*4e80*/  UMOV UR4, 0xffffffff ;  /* 0xffffffff00047882 */ /* 0x000fc60000000000 */
[----:B------:R-:W-:Y:S05]  /*4e90*/  BRA.DIV UR4, `(.L_x_100) ;  /* 0x0000001604947947 */ /* 0x000fea000b800000 */
[----:B------:R-:W-:-:S13]  /*4ea0*/  ELECT P6, URZ, PT ;  /* 0x00000000003f782f */ /* 0x000fda00038c0000 */
.L_x_136:
[----:B------:R-:W0:Y:S01]  /*4eb0*/  LDC R4, c[0x0][0x28c] ;  /* 0x0000a300ff047b82 */ /* 0x000e220000000800 */
[----:B------:R-:W-:Y:S01]  /*4ec0*/  BSSY B1, `(.L_x_101) ;  /* 0x0000037000017945 */ /* 0x000fe20003800000 */
[----:B0-----:R-:W-:-:S13]  /*4ed0*/  ISETP.LT.OR P6, PT, R4, 0x1, !P6 ;  /* 0x000000010400780c */ /* 0x001fda00077c1670 */
[----:B------:R-:W-:Y:S05]  /*4ee0*/  @P6 BRA `(.L_x_102) ;  /* 0x0000000000d06947 */ /* 0x000fea0003800000 */
[----:B------:R-:W-:Y:S02]  /*4ef0*/  IMAD.SHL.U32 R15, R9, 0x40, RZ ;  /* 0x00000040090f7824 */ /* 0x000fe400078e00ff */
[----:B------:R-:W-:Y:S02]  /*4f00*/  IMAD.SHL.U32 R18, R7, 0x80, RZ ;  /* 0x0000008007127824 */ /* 0x000fe400078e00ff */
[----:B------:R-:W-:Y:S02]  /*4f10*/  IMAD.MOV.U32 R20, RZ, RZ, RZ ;  /* 0x000000ffff147224 */ /* 0x000fe400078e00ff */
[----:B------:R-:W-:Y:S02]  /*4f20*/  IMAD.MOV.U32 R4, RZ, RZ, R10 ;  /* 0x000000ffff047224 */ /* 0x000fe400078e000a */
[----:B------:R-:W-:Y:S02]  /*4f30*/  IMAD.MOV.U32 R5, RZ, RZ, R0 ;  /* 0x000000ffff057224 */ /* 0x000fe400078e0000 */
[----:B------:R-:W-:-:S07]  /*4f40*/  IMAD.MOV.U32 R6, RZ, RZ, R12 ;  /* 0x000000ffff067224 */ /* 0x000fce00078e000c */
.L_x_106:
[----:B------:R-:W0:Y:S01]  /*4f50*/  S2R R14, SR_CgaCtaId ;  /* 0x00000000000e7919 */ /* 0x000e220000008800 */
[----:B------:R-:W-:Y:S01]  /*4f60*/  MOV R7, 0x400 ;  /* 0x0000040000077802 */ /* 0x000fe20000000f00 */
[----:B------:R-:W1:Y:S03]  /*4f70*/  @!P2 LDC R9, c[0x0][0x500] ;  /* 0x00014000ff09ab82 */ /* 0x000e660000000800 */
[----:B0-----:R-:W-:Y:S02]  /*4f80*/  LEA R21, R14, R7, 0x18 ;  /* 0x000000070e157211 */ /* 0x001fe400078ec0ff */
[----:B------:R-:W-:-:S03]  /*4f90*/  SHF.L.U32 R7, R5, 0x1f, RZ ;  /* 0x0000001f05077819 */ /* 0x000fc600000006ff */
[----:B------:R-:W-:-:S04]  /*4fa0*/  IMAD R14, R6, 0x8, R21 ;  /* 0x00000008060e7824 */ /* 0x000fc800078e0215 */
[----:B------:R-:W0:Y:S02]  /*4fb0*/  SYNCS.PHASECHK.TRANS64.TRYWAIT P1, [R14+URZ+0x90], R7 ;  /* 0x000090070e0075a7 */ /* 0x000e24000802017f */
[----:B01----:R-:W-:Y:S05]  /*4fc0*/  @!P1 BRA `(.L_x_103) ;  /* 0x0000001400689947 */ /* 0x003fea0003800000 */
.L_x_137:
[----:B0-----:R-:W-:Y:S01]  /*4fd0*/  PRMT R7, R11, 0x9910, RZ ;  /* 0x000099100b077816 */ /* 0x001fe200000000ff */
[----:B------:R0:W-:Y:S03]  /*4fe0*/  @!P2 SYNCS.ARRIVE.TRANS64 RZ, [R14+URZ], R9 ;  /* 0x000000090effa9a7 */ /* 0x0001e6000800003f */
[----:B------:R-:W-:-:S13]  /*4ff0*/  ISETP.NE.AND P1, PT, R7, 0x2, PT ;  /* 0x000000020700780c */ /* 0x000fda0003f25270 */
[----:B0-----:R-:W-:Y:S05]  /*5000*/  @P1 BRA `(.L_x_104) ;  /* 0x0000000000041947 */ /* 0x001fea0003800000 */
[----:B------:R-:W-:Y:S01]  /*5010*/  BPT.TRAP 0x1 ;  /* 0x000000040000795c */ /* 0x000fe20000300000 */
.L_x_104:
[----:B------:R-:W-:Y:S05]  /*5020*/  @P0 BRA `(.L_x_105) ;  /* 0x0000000000040947 */ /* 0x000fea0003800000 */
[----:B------:R-:W-:Y:S01]  /*5030*/  BPT.TRAP 0x1 ;  /* 0x000000040000795c */ /* 0x000fe20000300000 */
.L_x_105:
[--C-:B------:R-:W-:Y:S01]  /*5040*/  IMAD R7, R6, 0x2000, R21.reuse ;  /* 0x0000200006077824 */ /* 0x100fe200078e0215 */
[----:B------:R-:W-:Y:S01]  /*5050*/  R2UR UR9, R14 ;  /* 0x000000000e0972ca */ /* 0x000fe200000e0000 */
[----:B------:R-:W-:Y:S01]  /*5060*/  IMAD R21, R6, 0x1000, R21 ;  /* 0x0000100006157824 */ /* 0x000fe200078e0215 */
[----:B------:R-:W-:Y:S01]  /*5070*/  UIADD3 UR4, UP0, UR22, 0xf0, URZ ;  /* 0x000000f016047890 */ /* 0x000fe2000ff1e03f */
[----:B------:R-:W-:Y:S01]  /*5080*/  VIADD R4, R4, 0xffffffff ;  /* 0xffffffff04047836 */ /* 0x000fe20000000000 */
[----:B------:R-:W-:Y:S01]  /*5090*/  R2UR UR5, R7 ;  /* 0x00000000070572ca */ /* 0x000fe200000e0000 */
[----:B------:R-:W-:Y:S01]  /*50a0*/  UIADD3 UR24, UP1, UR22, 0x1f0, URZ ;  /* 0x000001f016187890 */ /* 0x000fe2000ff3e03f */
[----:B------:R-:W-:Y:S01]  /*50b0*/  R2UR UR8, R21 ;  /* 0x00000000150872ca */ /* 0x000fe200000e0000 */
[----:B------:R-:W-:Y:S01]  /*50c0*/  VIADD R6, R6, 0x1 ;  /* 0x0000000106067836 */ /* 0x000fe20000000000 */
[----:B------:R-:W-:Y:S01]  /*50d0*/  R2UR UR11, R18 ;  /* 0x00000000120b72ca */ /* 0x000fe200000e0000 */
[----:B------:R-:W-:Y:S01]  /*50e0*/  UIADD3.X UR25, URZ, UR23, URZ, UP1, !UPT ;  /* 0x000000173f197290 */ /* 0x000fe20008ffe43f */
[----:B------:R-:W-:Y:S01]  /*50f0*/  R2UR UR10, R20 ;  /* 0x00000000140a72ca */ /* 0x000fe200000e0000 */
[----:B------:R-:W-:Y:S01]  /*5100*/  UMOV UR6, 0x0 ;  /* 0x0000000000067882 */ /* 0x000fe20000000000 */
[----:B------:R-:W-:Y:S01]  /*5110*/  R2UR UR12, R8 ;  /* 0x00000000080c72ca */ /* 0x000fe200000e0000 */
[----:B------:R-:W-:Y:S01]  /*5120*/  UMOV UR7, 0x10000000 ;  /* 0x1000000000077882 */ /* 0x000fe20000000000 */
[----:B------:R-:W-:Y:S01]  /*5130*/  R2UR UR19, R15 ;  /* 0x000000000f1372ca */ /* 0x000fe200000e0000 */
[----:B------:R-:W-:Y:S01]  /*5140*/  VIADD R20, R20, 0x20 ;  /* 0x0000002014147836 */ /* 0x000fe20000000000 */
[----:B------:R-:W-:Y:S01]  /*5150*/  ISETP.GT.AND P3, PT, R4, 0x1, PT ;  /* 0x000000010400780c */ /* 0x000fe20003f64270 */
[----:B------:R-:W-:Y:S01]  /*5160*/  UIADD3 UR14, UR5, 0x200, URZ ;  /* 0x00000200050e7890 */ /* 0x000fe2000fffe03f */
[----:B------:R-:W-:Y:S01]  /*5170*/  ISETP.NE.AND P1, PT, R6, 0x12, PT ;  /* 0x000000120600780c */ /* 0x000fe20003f25270 */
[----:B------:R-:W-:-:S02]  /*5180*/  UIADD3.X UR5, URZ, UR23, URZ, UP0, !UPT ;  /* 0x000000173f057290 */ /* 0x000fc400087fe43f */
[----:B------:R-:W-:Y:S01]  /*5190*/  UIADD3 UR15, UR8, 0x24200, URZ ;  /* 0x00024200080f7890 */ /* 0x000fe2000fffe03f */
[----:B------:R-:W-:Y:S02]  /*51a0*/  SEL R14, RZ, 0x1, P1 ;  /* 0x00000001ff0e7807 */ /* 0x000fe40000800000 */
[----:B------:R-:W-:Y:S01]  /*51b0*/  UMOV UR8, UR14 ;  /* 0x0000000e00087c82 */ /* 0x000fe20008000000 */
[----:B------:R-:W-:Y:S02]  /*51c0*/  SEL R6, R6, RZ, P1 ;  /* 0x000000ff06067207 */ /* 0x000fe40000800000 */
[----:B------:R-:W-:Y:S01]  /*51d0*/  LOP3.LUT R5, R5, R14, RZ, 0x3c, !PT ;  /* 0x0000000e05057212 */ /* 0x000fe200078e3cff */
[----:B------:R0:W-:Y:S02]  /*51e0*/  UTMALDG.3D [UR8], [UR4], desc[UR6] ;  /* 0x00000608040075b4 */ /* 0x0001e40008011000 */
[----:B0-----:R-:W-:Y:S01]  /*51f0*/  UMOV UR8, UR15 ;  /* 0x0000000f00087c82 */ /* 0x001fe20008000000 */
[----:B------:R-:W-:-:S02]  /*5200*/  UMOV UR11, UR19 ;  /* 0x00000013000b7c82 */ /* 0x000fc40008000000 */
[----:B------:R0:W-:Y:S02]  /*5210*/  UTMALDG.3D [UR8], [UR24], desc[UR6] ;  /* 0x00000608180075b4 */ /* 0x0001e40008011000 */
[----:B0-----:R-:W-:Y:S05]  /*5220*/  @P3 BRA `(.L_x_106) ;  /* 0xfffffffc00483947 */ /* 0x001fea000383ffff */
.L_x_102:
[----:B------:R-:W-:Y:S05]  /*5230*/  BSYNC B1 ;  /* 0x0000000000017941 */ /* 0x000fea0003800000 */
.L_x_101:
[----:B------:R-:W-:Y:S01]  /*5240*/  LOP3.LUT P3, RZ, R13, 0xff, RZ, 0xc0, !PT ;  /* 0x000000ff0dff7812 */ /* 0x000fe2000786c0ff */
[----:B------:R-:W-:Y:S01]  /*5250*/  IMAD.IADD R12, R3, 0x1, R12 ;  /* 0x00000001030c7824 */ /* 0x000fe200078e020c */
[----:B------:R-:W-:Y:S01]  /*5260*/  IADD3 R16, P4, R16, UR20, RZ ;  /* 0x0000001410107c10 */ /* 0x000fe2000ff9e0ff */
[----:B------:R-:W-:Y:S01]  /*5270*/  ULDC.64 UR4, c[0x0][0x650] ;  /* 0x0001940000047ab9 */ /* 0x000fe20000000a00 */
[----:B------:R-:W-:Y:S01]  /*5280*/  BSSY B1, `(.L_x_107) ;  /* 0x000006a000017945 */ /* 0x000fe20003800000 */
[----:B------:R-:W-:Y:S01]  /*5290*/  IMAD.MOV.U32 R9, RZ, RZ, -0x1 ;  /* 0xffffffffff097424 */ /* 0x000fe200078e00ff */
[----:B------:R-:W-:Y:S01]  /*52a0*/  ISETP.GT.U32.AND P1, PT, R12, 0x11, PT ;  /* 0x000000110c00780c */ /* 0x000fe20003f24070 */
[----:B------:R-:W-:Y:S01]  /*52b0*/  IMAD.MOV.U32 R8, RZ, RZ, -0x1 ;  /* 0xffffffffff087424 */ /* 0x000fe200078e00ff */
[----:B------:R-:W-:Y:S02]  /*52c0*/  IADD3.X R17, R17, UR13, RZ, P4, !PT ;  /* 0x0000000d11117c10 */ /* 0x000fe4000a7fe4ff */
[----:B------:R-:W-:-:S02]  /*52d0*/  ISETP.LT.U32.AND P1, PT, R3, 0x12, P1 ;  /* 0x000000120300780c */ /* 0x000fc40000f21070 */
[----:B------:R-:W-:Y:S01]  /*52e0*/  PRMT R13, RZ, 0x7610, R13 ;  /* 0x00007610ff0d7816 */ /* 0x000fe2000000000d */
[----:B------:R-:W0:Y:S01]  /*52f0*/  @P3 S2R R5, SR_CgaCtaId ;  /* 0x0000000000053919 */ /* 0x000e220000008800 */
[----:B------:R-:W-:-:S04]  /*5300*/  @P3 MOV R4, 0x400 ;  /* 0x0000040000043802 */ /* 0x000fc80000000f00 */
[----:B0-----:R-:W-:Y:S01]  /*5310*/  @P3 LEA R6, R5, R4, 0x18 ;  /* 0x0000000405063211 */ /* 0x001fe200078ec0ff */
[----:B------:R-:W-:-:S03]  /*5320*/  IMAD.WIDE.U32 R4, R12, 0x38e38e39, RZ ;  /* 0x38e38e390c047825 */ /* 0x000fc600078e00ff */
[----:B------:R0:W-:Y:S01]  /*5330*/  @P3 SYNCS.ARRIVE.TRANS64.A1T0 RZ, [R6+URZ+0x138], RZ ;  /* 0x000138ff06ff39a7 */ /* 0x0001e2000810003f */
[----:B------:R-:W-:Y:S02]  /*5340*/  ISETP.GE.U32.AND P3, PT, R3, 0x12, PT ;  /* 0x000000120300780c */ /* 0x000fe40003f66070 */
[----:B------:R-:W-:Y:S02]  /*5350*/  SHF.R.U32.HI R7, RZ, 0x2, R5 ;  /* 0x00000002ff077819 */ /* 0x000fe40000011605 */
[----:B------:R-:W-:Y:S02]  /*5360*/  SEL R5, RZ, 0x1, !P1 ;  /* 0x00000001ff057807 */ /* 0x000fe40004800000 */
[----:B------:R-:W-:Y:S01]  /*5370*/  ISETP.GE.U32.AND P1, PT, R16, UR4, PT ;  /* 0x0000000410007c0c */ /* 0x000fe2000bf26070 */
[----:B------:R-:W-:Y:S01]  /*5380*/  IMAD R12, R7, -0x12, R12 ;  /* 0xffffffee070c7824 */ /* 0x000fe200078e020c */
[----:B------:R-:W-:Y:S02]  /*5390*/  LOP3.LUT R0, R0, R5, RZ, 0x3c, !PT ;  /* 0x0000000500007212 */ /* 0x000fe400078e3cff */
[----:B------:R-:W-:-:S02]  /*53a0*/  ISETP.GE.U32.AND.EX P1, PT, R17, UR5, PT, P1 ;  /* 0x0000000511007c0c */ /* 0x000fc4000bf26110 */
[----:B------:R-:W-:Y:S02]  /*53b0*/  PRMT R4, RZ, 0x7610, R4 ;  /* 0x00007610ff047816 */ /* 0x000fe40000000004 */
[----:B------:R-:W-:Y:S01]  /*53c0*/  @P3 LOP3.LUT R0, R0, 0x1, R7, 0x78, !PT ;  /* 0x0000000100003812 */ /* 0x000fe200078e7807 */
[----:B------:R-:W-:-:S08]  /*53d0*/  IMAD.MOV.U32 R7, RZ, RZ, -0x1 ;  /* 0xffffffffff077424 */ /* 0x000fd000078e00ff */
[----:B0-----:R-:W-:Y:S05]  /*53e0*/  @P1 BRA `(.L_x_108) ;  /* 0x00000004004c1947 */ /* 0x001fea0003800000 */
[----:B------:R-:W-:Y:S01]  /*53f0*/  ULDC.64 UR4, c[0x0][0x628] ;  /* 0x00018a0000047ab9 */ /* 0x000fe20000000a00 */
[----:B------:R-:W0:Y:S01]  /*5400*/  S2R R15, SR_CTAID.X ;  /* 0x00000000000f7919 */ /* 0x000e220000002500 */
[----:B------:R-:W-:Y:S01]  /*5410*/  ISETP.NE.U32.AND P1, PT, RZ, UR4, PT ;  /* 0x00000004ff007c0c */ /* 0x000fe2000bf25070 */
[----:B------:R-:W-:Y:S01]  /*5420*/  ULDC UR7, c[0x0][0x630] ;  /* 0x00018c0000077ab9 */ /* 0x000fe20000000800 */
[----:B------:R-:W-:Y:S01]  /*5430*/  IMAD.MOV.U32 R4, RZ, RZ, R16 ;  /* 0x000000ffff047224 */ /* 0x000fe200078e0010 */
[----:B------:R-:W1:Y:S01]  /*5440*/  S2R R14, SR_CTAID.Y ;  /* 0x00000000000e7919 */ /* 0x000e620000002600 */
[----:B------:R-:W-:Y:S01]  /*5450*/  ISETP.NE.AND.EX P1, PT, RZ, UR5, PT, P1 ;  /* 0x00000005ff007c0c */ /* 0x000fe2000bf25310 */
[----:B------:R-:W-:-:S12]  /*5460*/  IMAD.MOV.U32 R5, RZ, RZ, R17 ;  /* 0x000000ffff057224 */ /* 0x000fd800078e0011 */
[----:B------:R-:W-:Y:S05]  /*5470*/  @!P1 BRA `(.L_x_109) ;  /* 0x0000000000289947 */ /* 0x000fea0003800000 */
[----:B------:R-:W-:Y:S02]  /*5480*/  ULDC UR6, c[0x0][0x634] ;  /* 0x00018d0000067ab9 */ /* 0x000fe40000000800 */
[----:B------:R-:W-:-:S05]  /*5490*/  IADD3 R9, P1, R16, UR6, RZ ;  /* 0x0000000610097c10 */ /* 0x000fca000ff3e0ff */
[----:B------:R-:W-:-:S04]  /*54a0*/  IMAD.X R21, RZ, RZ, R17, P1 ;  /* 0x000000ffff157224 */ /* 0x000fc800008e0611 */
[----:B------:R-:W-:-:S04]  /*54b0*/  IMAD.WIDE.U32 R6, R21, UR4, RZ ;  /* 0x0000000415067c25 */ /* 0x000fc8000f8e00ff */
[----:B------:R-:W-:-:S04]  /*54c0*/  IMAD.WIDE.U32 R6, P1, R9, UR5, R6 ;  /* 0x0000000509067c25 */ /* 0x000fc8000f820006 */
[----:B------:R-:W-:-:S04]  /*54d0*/  IMAD.WIDE.U32 R8, R9, UR4, RZ ;  /* 0x0000000409087c25 */ /* 0x000fc8000f8e00ff */
[----:B------:R-:W-:Y:S01]  /*54e0*/  IMAD.X R5, RZ, RZ, RZ, P1 ;  /* 0x000000ffff057224 */ /* 0x000fe200008e06ff */
[----:B------:R-:W-:Y:S01]  /*54f0*/  IADD3 RZ, P1, R9, R6, RZ ;  /* 0x0000000609ff7210 */ /* 0x000fe20007f3e0ff */
[----:B------:R-:W-:-:S04]  /*5500*/  IMAD.MOV.U32 R4, RZ, RZ, R7 ;  /* 0x000000ffff047224 */ /* 0x000fc800078e0007 */
[----:B------:R-:W-:-:S08]  /*5510*/  IMAD.WIDE.U32.X R4, R21, UR5, R4, P1 ;  /* 0x0000000515047c25 */ /* 0x000fd000088e0404 */
.L_x_109:
[--C-:B------:R-:W-:Y:S01]  /*5520*/  SHF.R.U64 R8, R4, UR7, R5.reuse ;  /* 0x0000000704087c19 */ /* 0x100fe20008001205 */
[----:B------:R-:W-:Y:S01]  /*5530*/  ULDC.64 UR4, c[0x0][0x620] ;  /* 0x0001880000047ab9 */ /* 0x000fe20000000a00 */
[----:B------:R-:W-:Y:S01]  /*5540*/  SHF.R.U32.HI R4, RZ, UR7, R5 ;  /* 0x00000007ff047c19 */ /* 0x000fe20008011605 */
[----:B------:R-:W2:Y:S01]  /*5550*/  LDC R24, c[0x0][0x144] ;  /* 0x00005100ff187b82 */ /* 0x000ea20000000800 */
[----:B------:R-:W-:Y:S01]  /*5560*/  IADD3 R7, P1, RZ, -R8, RZ ;  /* 0x80000008ff077210 */ /* 0x000fe20007f3e0ff */
[----:B------:R-:W-:Y:S01]  /*5570*/  ULDC.64 UR8, c[0x0][0x640] ;  /* 0x0001900000087ab9 */ /* 0x000fe20000000a00 */
[----:B0-----:R-:W-:Y:S01]  /*5580*/  I2FP.F32.U32 R9, R15 ;  /* 0x0000000f00097245 */ /* 0x001fe20000201000 */
[----:B------:R-:W-:Y:S02]  /*5590*/  ULDC UR6, c[0x0][0x608] ;  /* 0x0001820000067ab9 */ /* 0x000fe40000000800 */
[----:B------:R-:W-:Y:S01]  /*55a0*/  IMAD.X R4, RZ, RZ, ~R4, P1 ;  /* 0x000000ffff047224 */ /* 0x000fe200008e0e04 */
[----:B------:R-:W-:Y:S01]  /*55b0*/  ISETP.NE.U32.AND P1, PT, RZ, UR8, PT ;  /* 0x00000008ff007c0c */ /* 0x000fe2000bf25070 */
[----:B------:R-:W0:Y:S02]  /*55c0*/  LDC R21, c[0x0][0x148] ;  /* 0x00005200ff157b82 */ /* 0x000e240000000800 */
[----:B------:R-:W-:Y:S01]  /*55d0*/  IMAD R6, R4, UR4, RZ ;  /* 0x0000000404067c24 */ /* 0x000fe2000f8e02ff */
[----:B------:R-:W-:Y:S01]  /*55e0*/  ISETP.NE.AND.EX P1, PT, RZ, UR9, PT, P1 ;  /* 0x00000009ff007c0c */ /* 0x000fe2000bf25310 */
[----:B------:R-:W-:Y:S01]  /*55f0*/  IMAD.WIDE.U32 R4, R7, UR4, R16 ;  /* 0x0000000407047c25 */ /* 0x000fe2000f8e0010 */
[----:B------:R-:W-:-:S03]  /*5600*/  ULDC UR4, c[0x0][0x150] ;  /* 0x0000540000047ab9 */ /* 0x000fc60000000800 */
[----:B------:R-:W-:Y:S02]  /*5610*/  IMAD R7, R7, UR5, R6 ;  /* 0x0000000507077c24 */ /* 0x000fe4000f8e0206 */
[----:B------:R-:W-:Y:S01]  /*5620*/  FMUL R6, R9, UR4 ;  /* 0x0000000409067c20 */ /* 0x000fe20008400000 */
[----:B------:R-:W-:Y:S01]  /*5630*/  ULDC UR4, c[0x0][0x618] ;  /* 0x0001860000047ab9 */ /* 0x000fe20000000800 */
[----:B------:R-:W-:Y:S01]  /*5640*/  ULDC UR5, c[0x0][0x154] ;  /* 0x0000550000057ab9 */ /* 0x000fe20000000800 */
[----:B------:R-:W-:-:S03]  /*5650*/  IMAD.IADD R5, R5, 0x1, R7 ;  /* 0x0000000105057824 */ /* 0x000fc600078e0207 */
[----:B------:R-:W3:Y:S02]  /*5660*/  F2I.U32.TRUNC.NTZ R6, R6 ;  /* 0x0000000600067305 */ /* 0x000ee4000020f000 */
[----:B------:R-:W-:Y:S02]  /*5670*/  SHF.R.U64 R9, R4, UR4, R5 ;  /* 0x0000000404097c19 */ /* 0x000fe40008001205 */
[----:B-1----:R-:W-:-:S05]  /*5680*/  I2FP.F32.U32 R4, R14 ;  /* 0x0000000e00047245 */ /* 0x002fca0000201000 */
[----:B------:R-:W-:Y:S01]  /*5690*/  FMUL R22, R4, UR5 ;  /* 0x0000000504167c20 */ /* 0x000fe20008400000 */
[----:B------:R-:W-:Y:S01]  /*56a0*/  SHF.R.U32.HI R4, RZ, UR4, R5 ;  /* 0x00000004ff047c19 */ /* 0x000fe20008011605 */
[----:B------:R-:W-:-:S03]  /*56b0*/  ULDC UR4, c[0x0][0x658] ;  /* 0x0001960000047ab9 */ /* 0x000fc60000000800 */
[--C-:B------:R-:W-:Y:S01]  /*56c0*/  SHF.R.U64 R20, R9, UR6, R4.reuse ;  /* 0x0000000609147c19 */ /* 0x100fe20008001204 */
[----:B------:R-:W1:Y:S01]  /*56d0*/  F2I.U32.TRUNC.NTZ R22, R22 ;  /* 0x0000001600167305 */ /* 0x000e62000020f000 */
[----:B------:R-:W-:Y:S01]  /*56e0*/  SHF.R.U32.HI R5, RZ, UR6, R4 ;  /* 0x00000006ff057c19 */ /* 0x000fe20008011604 */
[----:B---3--:R-:W-:-:S03]  /*56f0*/  IMAD.MOV R6, RZ, RZ, -R6 ;  /* 0x000000ffff067224 */ /* 0x008fc600078e0a06 */
[----:B------:R-:W-:Y:S01]  /*5700*/  SHF.R.U64 R18, R20, UR4, R5 ;  /* 0x0000000414127c19 */ /* 0x000fe20008001205 */
[----:B--2---:R-:W-:Y:S01]  /*5710*/  IMAD R15, R24, R6, R15 ;  /* 0x00000006180f7224 */ /* 0x004fe200078e020f */
[----:B------:R-:W-:-:S03]  /*5720*/  SHF.R.U32.HI R23, RZ, UR4, R5 ;  /* 0x00000004ff177c19 */ /* 0x000fc60008011605 */
[----:B------:R-:W-:Y:S02]  /*5730*/  IMAD.MOV.U32 R4, RZ, RZ, R18 ;  /* 0x000000ffff047224 */ /* 0x000fe400078e0012 */
[----:B------:R-:W-:Y:S01]  /*5740*/  IMAD.MOV.U32 R5, RZ, RZ, R23 ;  /* 0x000000ffff057224 */ /* 0x000fe200078e0017 */
[----:B-1----:R-:W-:Y:S06]  /*5750*/  @!P1 BRA `(.L_x_110) ;  /* 0x0000000000289947 */ /* 0x002fec0003800000 */
[----:B------:R-:W-:Y:S02]  /*5760*/  ULDC UR4, c[0x0][0x64c] ;  /* 0x0001930000047ab9 */ /* 0x000fe40000000800 */
[----:B------:R-:W-:-:S05]  /*5770*/  IADD3 R5, P1, R18, UR4, RZ ;  /* 0x0000000412057c10 */ /* 0x000fca000ff3e0ff */
[----:B------:R-:W-:-:S04]  /*5780*/  IMAD.X R23, RZ, RZ, R23, P1 ;  /* 0x000000ffff177224 */ /* 0x000fc800008e0617 */
[----:B------:R-:W-:-:S04]  /*5790*/  IMAD.WIDE.U32 R6, R23, UR8, RZ ;  /* 0x0000000817067c25 */ /* 0x000fc8000f8e00ff */
[----:B------:R-:W-:-:S04]  /*57a0*/  IMAD.WIDE.U32 R6, P1, R5, UR9, R6 ;  /* 0x0000000905067c25 */ /* 0x000fc8000f820006 */
[----:B------:R-:W-:-:S04]  /*57b0*/  IMAD.WIDE.U32 R4, R5, UR8, RZ ;  /* 0x0000000805047c25 */ /* 0x000fc8000f8e00ff */
[----:B------:R-:W-:Y:S01]  /*57c0*/  IMAD.MOV.U32 R4, RZ, RZ, R7 ;  /* 0x000000ffff047224 */ /* 0x000fe200078e0007 */
[----:B------:R-:W-:Y:S01]  /*57d0*/  IADD3 RZ, P3, R5, R6, RZ ;  /* 0x0000000605ff7210 */ /* 0x000fe20007f7e0ff */
[----:B------:R-:W-:-:S04]  /*57e0*/  IMAD.X R5, RZ, RZ, RZ, P1 ;  /* 0x000000ffff057224 */ /* 0x000fc800008e06ff */
[----:B------:R-:W-:-:S08]  /*57f0*/  IMAD.WIDE.U32.X R4, R23, UR9, R4, P3 ;  /* 0x0000000917047c25 */ /* 0x000fd000098e0404 */
.L_x_110:
[----:B------:R-:W-:Y:S01]  /*5800*/  ISETP.NE.AND P1, PT, R2, 0x1, PT ;  /* 0x000000010200780c */ /* 0x000fe20003f25270 */
[----:B------:R-:W-:Y:S01]  /*5810*/  ULDC UR4, c[0x0][0x648] ;  /* 0x0001920000047ab9 */ /* 0x000fe20000000800 */
[----:B------:R-:W-:Y:S01]  /*5820*/  LOP3.LUT R20, R20, UR17, RZ, 0xc0, !PT ;  /* 0x0000001114147c12 */ /* 0x000fe2000f8ec0ff */
[----:B------:R-:W-:Y:S01]  /*5830*/  IMAD.MOV R22, RZ, RZ, -R22 ;  /* 0x000000ffff167224 */ /* 0x000fe200078e0a16 */
[----:B------:R-:W-:Y:S01]  /*5840*/  SHF.R.U64 R5, R4, UR4, R5 ;  /* 0x0000000404057c19 */ /* 0x000fe20008001205 */
[----:B------:R-:W-:Y:S01]  /*5850*/  ULDC UR4, c[0x0][0x638] ;  /* 0x00018e0000047ab9 */ /* 0x000fe20000000800 */
[----:B------:R-:W-:Y:S01]  /*5860*/  LOP3.LUT R9, R9, UR16, RZ, 0xc0, !PT ;  /* 0x0000001009097c12 */ /* 0x000fe2000f8ec0ff */
[----:B------:R-:W-:Y:S01]  /*5870*/  ULDC UR5, c[0x0][0x610] ;  /* 0x0001840000057ab9 */ /* 0x000fe20000000800 */
[----:B------:R-:W-:Y:S02]  /*5880*/  IMAD.MOV.U32 R4, RZ, RZ, 0x1 ;  /* 0x00000001ff047424 */ /* 0x000fe400078e00ff */
[----:B------:R-:W-:-:S02]  /*5890*/  IMAD.MOV R7, RZ, RZ, -R5 ;  /* 0x000000ffff077224 */ /* 0x000fc400078e0a05 */
[----:B------:R-:W-:Y:S02]  /*58a0*/  IMAD R20, R5, UR18, R20 ;  /* 0x0000001205147c24 */ /* 0x000fe4000f8e0214 */
[----:B0-----:R-:W-:Y:S02]  /*58b0*/  @P1 IMAD R15, R21, R22, R14 ;  /* 0x00000016150f1224 */ /* 0x001fe400078e020e */
[----:B------:R-:W-:Y:S01]  /*58c0*/  IMAD R18, R7, UR4, R18 ;  /* 0x0000000407127c24 */ /* 0x000fe2000f8e0212 */
[----:B------:R-:W-:Y:S01]  /*58d0*/  ULDC UR4, c[0x0][0x600] ;  /* 0x0001800000047ab9 */ /* 0x000fe20000000800 */
[----:B------:R-:W-:Y:S02]  /*58e0*/  IMAD R15, R20, UR5, R15 ;  /* 0x00000005140f7c24 */ /* 0x000fe4000f8e020f */
[----:B------:R-:W-:-:S05]  /*58f0*/  IMAD R18, R18, UR4, R9 ;  /* 0x0000000412127c24 */ /* 0x000fca000f8e0209 */
[----:B------:R-:W-:Y:S02]  /*5900*/  SEL R9, R18, R15, !P1 ;  /* 0x0000000f12097207 */ /* 0x000fe40004800000 */
[----:B------:R-:W-:-:S07]  /*5910*/  SEL R7, R15, R18, !P1 ;  /* 0x000000120f077207 */ /* 0x000fce0004800000 */
.L_x_108:
[----:B------:R-:W-:Y:S05]  /*5920*/  BSYNC B1 ;  /* 0x0000000000017941 */ /* 0x000fea0003800000 */
.L_x_107:
[----:B------:R-:W-:-:S13]  /*5930*/  LOP3.LUT P1, RZ, R4, 0xff, RZ, 0xc0, !PT ;  /* 0x000000ff04ff7812 */ /* 0x000fda000782c0ff */
[----:B------:R-:W-:Y:S05]  /*5940*/  @P1 BRA `(.L_x_111) ;  /* 0xfffffff4004c1947 */ /* 0x000fea000383ffff */
[----:B------:R-:W-:Y:S05]  /*5950*/  BSYNC B0 ;  /* 0x0000000000007941 */ /* 0x000fea0003800000 */
.L_x_99:
[----:B------:R-:W-:-:S03]  /*5960*/  UMOV UR4, 0xffffffff ;  /* 0xffffffff00047882 */ /* 0x000fc60000000000 */
[----:B------:R-:W-:Y:S05]  /*5970*/  BRA.DIV UR4, `(.L_x_112) ;  /* 0x0000000e04107947 */ /* 0x000fea000b800000 */
[----:B------:R-:W-:-:S13]  /*5980*/  ELECT P6, URZ, PT ;  /* 0x00000000003f782f */ /* 0x000fda00038c0000 */
.L_x_140:
[----:B------:R-:W-:Y:S04]  /*5990*/  BSSY B0, `(.L_x_113) ;  /* 0x00000a9000007945 */ /* 0x000fe80003800000 */
[----:B------:R-:W-:Y:S05]  /*59a0*/  @!P6 BRA `(.L_x_114) ;  /* 0x00000008009ce947 */ /* 0x000fea0003800000 */
[----:B------:R-:W-:-:S04]  /*59b0*/  LOP3.LUT R19, R19, 0x2, RZ, 0xfc, !PT ;  /* 0x0000000213137812 */ /* 0x000fc800078efcff */
[----:B------:R-:W-:-:S13]  /*59c0*/  ISETP.NE.AND P0, PT, R19, 0x3, PT ;  /* 0x000000031300780c */ /* 0x000fda0003f05270 */
[----:B------:R-:W-:Y:S05]  /*59d0*/  @!P0 BRA `(.L_x_115) ;  /* 0x0000000000048947 */ /* 0x000fea0003800000 */
[----:B------:R-:W-:Y:S01]  /*59e0*/  BPT.TRAP 0x1 ;  /* 0x000000040000795c */ /* 0x000fe20000300000 */
.L_x_115:
[----:B------:R-:W0:Y:S01]  /*59f0*/  S2R R3, SR_CgaCtaId ;  /* 0x0000000000037919 */ /* 0x000e220000008800 */
[----:B------:R-:W-:-:S04]  /*5a00*/  MOV R2, 0x400 ;  /* 0x0000040000027802 */ /* 0x000fc80000000f00 */
[----:B0-----:R-:W-:Y:S02]  /*5a10*/  LEA R3, R3, R2, 0x18 ;  /* 0x0000000203037211 */ /* 0x001fe400078ec0ff */
[----:B------:R-:W-:-:S03]  /*5a20*/  SHF.L.U32 R2, R0, 0x1f, RZ ;  /* 0x0000001f00027819 */ /* 0x000fc600000006ff */
[----:B------:R-:W-:-:S04]  /*5a30*/  VIADD R3, R3, 0x90 ;  /* 0x0000009003037836 */ /* 0x000fc80000000000 */
[C---:B------:R-:W-:Y:S02]  /*5a40*/  IMAD R7, R12.reuse, 0x8, R3 ;  /* 0x000000080c077824 */ /* 0x040fe400078e0203 */
[----:B------:R-:W-:Y:S02]  /*5a50*/  VIADD R12, R12, 0x1 ;  /* 0x000000010c0c7836 */ /* 0x000fe40000000000 */
[----:B------:R-:W0:Y:S03]  /*5a60*/  SYNCS.PHASECHK.TRANS64.TRYWAIT P0, [R7+URZ], R2 ;  /* 0x00000002070075a7 */ /* 0x000e26000800017f */
[----:B------:R-:W-:-:S04]  /*5a70*/  ISETP.NE.AND P1, PT, R12, 0x12, PT ;  /* 0x000000120c00780c */ /* 0x000fc80003f25270 */
[----:B------:R-:W-:Y:S02]  /*5a80*/  SEL R5, RZ, 0x1, P1 ;  /* 0x00000001ff057807 */ /* 0x000fe40000800000 */
[----:B------:R-:W-:Y:S02]  /*5a90*/  SEL R12, R12, RZ, P1 ;  /* 0x000000ff0c0c7207 */ /* 0x000fe40000800000 */
[----:B------:R-:W-:-:S03]  /*5aa0*/  LOP3.LUT R5, R0, R5, RZ, 0x3c, !PT ;  /* 0x0000000500057212 */ /* 0x000fc600078e3cff */
[----:B------:R-:W-:Y:S01]  /*5ab0*/  IMAD R9, R12, 0x8, R3 ;  /* 0x000000080c097824 */ /* 0x000fe200078e0203 */
[----:B------:R-:W-:Y:S01]  /*5ac0*/  SHF.L.U32 R4, R5, 0x1f, RZ ;  /* 0x0000001f05047819 */ /* 0x000fe200000006ff */
[----:B0-----:R-:W-:Y:S06]  /*5ad0*/  @!P0 BRA `(.L_x_116) ;  /* 0x0000000800d88947 */ /* 0x001fec0003800000 */
.L_x_141:
[----:B------:R-:W1:Y:S01]  /*5ae0*/  SYNCS.PHASECHK.TRANS64.TRYWAIT P0, [R9+URZ], R4 ;  /* 0x00000004090075a7 */ /* 0x000e62000800017f */
[----:B------:R-:W-:-:S05]  /*5af0*/  VIADD R0, R12, 0x1 ;  /* 0x000000010c007836 */ /* 0x000fca0000000000 */
[----:B------:R-:W-:-:S04]  /*5b00*/  ISETP.NE.AND P1, PT, R0, 0x12, PT ;  /* 0x000000120000780c */ /* 0x000fc80003f25270 */
[----:B0-----:R-:W-:Y:S02]  /*5b10*/  SEL R2, RZ, 0x1, P1 ;  /* 0x00000001ff027807 */ /* 0x001fe40000800000 */
[----:B------:R-:W-:Y:S02]  /*5b20*/  SEL R0, R0, RZ, P1 ;  /* 0x000000ff00007207 */ /* 0x000fe40000800000 */
[----:B------:R-:W-:-:S03]  /*5b30*/  LOP3.LUT R7, R5, R2, RZ, 0x3c, !PT ;  /* 0x0000000205077212 */ /* 0x000fc600078e3cff */
[----:B------:R-:W-:Y:S01]  /*5b40*/  IMAD R6, R0, 0x8, R3 ;  /* 0x0000000800067824 */ /* 0x000fe200078e0203 */
[----:B------:R-:W-:Y:S01]  /*5b50*/  SHF.L.U32 R5, R7, 0x1f, RZ ;  /* 0x0000001f07057819 */ /* 0x000fe200000006ff */
[----:B-1----:R-:W-:Y:S06]  /*5b60*/  @!P0 BRA `(.L_x_117) ;  /* 0x0000000800c88947 */ /* 0x002fec0003800000 */
.L_x_142:
[----:B------:R-:W1:Y:S01]  /*5b70*/  SYNCS.PHASECHK.TRANS64.TRYWAIT P0, [R6+URZ], R5 ;  /* 0x00000005060075a7 */ /* 0x000e62000800017f */
[----:B------:R-:W-:-:S05]  /*5b80*/  VIADD R0, R0, 0x1 ;  /* 0x0000000100007836 */ /* 0x000fca0000000000 */
[----:B------:R-:W-:-:S04]  /*5b90*/  ISETP.NE.AND P1, PT, R0, 0x12, PT ;  /* 0x000000120000780c */ /* 0x000fc80003f25270 */
[----:B------:R-:W-:Y:S02]  /*5ba0*/  SEL R2, RZ, 0x1, P1 ;  /* 0x00000001ff027807 */ /* 0x000fe40000800000 */
[----:B------:R-:W-:Y:S02]  /*5bb0*/  SEL R0, R0, RZ, P1 ;  /* 0x000000ff00007207 */ /* 0x000fe40000800000 */
[----:B------:R-:W-:-:S03]  /*5bc0*/  LOP3.LUT R7, R7, R2, RZ, 0x3c, !PT ;  /* 0x0000000207077212 */ /* 0x000fc600078e3cff */
[----:B0-----:R-:W-:Y:S01]  /*5bd0*/  IMAD R9, R0, 0x8, R3 ;  /* 0x0000000800097824 */ /* 0x001fe200078e0203 */
[----:B------:R-:W-:Y:S01]  /*5be0*/  SHF.L.U32 R4, R7, 0x1f, RZ ;  /* 0x0000001f07047819 */ /* 0x000fe200000006ff */
[----:B-1----:R-:W-:Y:S06]  /*5bf0*/  @!P0 BRA `(.L_x_118) ;  /* 0x0000000800b88947 */ /* 0x002fec0003800000 */
.L_x_143:
        /* <DEDUP_REMOVED lines=9> */
.L_x_144:
        /* <DEDUP_REMOVED lines=9> */
.L_x_145:
        /* <DEDUP_REMOVED lines=9> */
.L_x_146:
        /* <DEDUP_REMOVED lines=9> */
.L_x_147:
        /* <DEDUP_REMOVED lines=9> */
.L_x_148:
        /* <DEDUP_REMOVED lines=9> */
.L_x_149:
        /* <DEDUP_REMOVED lines=9> */
.L_x_150:
        /* <DEDUP_REMOVED lines=9> */
.L_x_151:
        /* <DEDUP_REMOVED lines=9> */
.L_x_152:
        /* <DEDUP_REMOVED lines=9> */
.L_x_153:
        /* <DEDUP_REMOVED lines=9> */
.L_x_154:
        /* <DEDUP_REMOVED lines=9> */
.L_x_155:
        /* <DEDUP_REMOVED lines=9> */
.L_x_156:
[----:B------:R-:W1:Y:S01]  /*6350*/  SYNCS.PHASECHK.TRANS64.TRYWAIT P0, [R6+URZ], R5 ;  /* 0x00000005060075a7 */ /* 0x000e62000800017f */
[----:B------:R-:W-:-:S05]  /*6360*/  VIADD R0, R0, 0x1 ;  /* 0x0000000100007836 */ /* 0x000fca0000000000 */
[----:B------:R-:W-:-:S04]  /*6370*/  ISETP.NE.AND P1, PT, R0, 0x12, PT ;  /* 0x000000120000780c */ /* 0x000fc80003f25270 */
[----:B------:R-:W-:Y:S02]  /*6380*/  SEL R2, RZ, 0x1, P1 ;  /* 0x00000001ff027807 */ /* 0x000fe40000800000 */
[----:B------:R-:W-:Y:S02]  /*6390*/  SEL R0, R0, RZ, P1 ;  /* 0x000000ff00007207 */ /* 0x000fe40000800000 */
[----:B------:R-:W-:Y:S01]  /*63a0*/  LOP3.LUT R2, R7, R2, RZ, 0x3c, !PT ;  /* 0x0000000207027212 */ /* 0x000fe200078e3cff */
[----:B-1----:R-:W-:Y:S06]  /*63b0*/  @!P0 BRA `(.L_x_132) ;  /* 0x0000000400e08947 */ /* 0x002fec0003800000 */
.L_x_157:
[----:B------:R-:W-:Y:S01]  /*63c0*/  IMAD R3, R0, 0x8, R3 ;  /* 0x0000000800037824 */ /* 0x000fe200078e0203 */
[----:B------:R-:W-:-:S07]  /*63d0*/  SHF.L.U32 R0, R2, 0x1f, RZ ;  /* 0x0000001f02007819 */ /* 0x000fce00000006ff */
.L_x_133:
[----:B--2---:R2:W3:Y:S02]  /*63e0*/  SYNCS.PHASECHK.TRANS64.TRYWAIT P0, [R3+URZ], R0 ;  /* 0x00000000030075a7 */ /* 0x0044e4000800017f */
[----:B---3--:R-:W-:Y:S05]  /*63f0*/  @!P0 NANOSLEEP.SYNCS 0x989680 ;  /* 0x009896800000895d */ /* 0x008fea0003900000 */
[----:B------:R-:W3:Y:S02]  /*6400*/  @!P0 SYNCS.PHASECHK.TRANS64 P0, [R3+URZ], R0 ;  /* 0x00000000030085a7 */ /* 0x000ee4000800007f */
[----:B---3--:R-:W-:Y:S05]  /*6410*/  @!P0 BRA `(.L_x_133) ;  /* 0xfffffffc00f08947 */ /* 0x008fea000383ffff */
.L_x_114:
[----:B------:R-:W-:Y:S05]  /*6420*/  BSYNC B0 ;  /* 0x0000000000007941 */ /* 0x000fea0003800000 */
.L_x_113:
[----:B------:R-:W-:Y:S05]  /*6430*/  EXIT ;  /* 0x000000000000794d */ /* 0x000fea0003800000 */
.L_x_18:
[----:B---3--:R3:W4:Y:S02]  /*6440*/  SYNCS.PHASECHK.TRANS64.TRYWAIT P1, [R3+URZ], R0 ;  /* 0x00000000030075a7 */ /* 0x008724000802017f */
[----:B----4-:R-:W-:Y:S05]  /*6450*/  @!P1 NANOSLEEP.SYNCS 0x989680 ;  /* 0x009896800000995d */ /* 0x010fea0003900000 */
[----:B------:R-:W4:Y:S02]  /*6460*/  @!P1 SYNCS.PHASECHK.TRANS64 P1, [R3+URZ], R0 ;  /* 0x00000000030095a7 */ /* 0x000f24000802007f */
[----:B----4-:R-:W-:Y:S05]  /*6470*/  @!P1 BRA `(.L_x_18) ;  /* 0xfffffffc00f09947 */ /* 0x010fea000383ffff */
[----:B------:R-:W-:Y:S05]  /*6480*/  BRA `(.L_x_17) ;  /* 0xffffffac00dc7947 */ /* 0x000fea000383ffff */
.L_x_23:
[----:B-1----:R-:W-:-:S04]  /*6490*/  IMAD.U32 R4, RZ, RZ, UR4 ;  /* 0x00000004ff047e24 */ /* 0x002fc8000f8e00ff */
[----:B------:R1:W2:Y:S03]  /*64a0*/  SYNCS.PHASECHK.TRANS64.TRYWAIT P1, [R4+URZ], R3 ;  /* 0x00000003040075a7 */ /* 0x0002a6000802017f */
[----:B--2---:R-:W-:Y:S05]  /*64b0*/  @!P1 NANOSLEEP.SYNCS 0x989680 ;  /* 0x009896800000995d */ /* 0x004fea0003900000 */
[----:B------:R-:W2:Y:S02]  /*64c0*/  @!P1 SYNCS.PHASECHK.TRANS64 P1, [R4+URZ], R3 ;  /* 0x00000003040095a7 */ /* 0x000ea4000802007f */
[----:B--2---:R-:W-:Y:S05]  /*64d0*/  @!P1 BRA `(.L_x_23) ;  /* 0xfffffffc00ec9947 */ /* 0x004fea000383ffff */
[----:B------:R-:W-:Y:S05]  /*64e0*/  BRA `(.L_x_22) ;  /* 0xffffffb0007c7947 */ /* 0x000fea000383ffff */
.L_x_100:
[----:B------:R-:W-:Y:S01]  /*64f0*/  BSSY B1, `(.L_x_134) ;  /* 0x0000006000017945 */ /* 0x000fe20003800000 */
[----:B------:R-:W-:-:S07]  /*6500*/  IMAD.MOV.U32 R15, RZ, RZ, -0x1 ;  /* 0xffffffffff0f7424 */ /* 0x000fce00078e00ff */
[----:B------:R-:W-:Y:S05]  /*6510*/  WARPSYNC.COLLECTIVE R15, `(.L_x_135) ;  /* 0x000000000f0c7348 */ /* 0x000fea0003c00000 */
[----:B------:R-:W-:Y:S02]  /*6520*/  ELECT P6, UR62, PT ;  /* 0x00000000003e782f */ /* 0x000fe400038c0000 */
[----:B------:R-:W-:Y:S01]  /*6530*/  MOV R14, UR62 ;  /* 0x0000003e000e7c02 */ /* 0x000fe20008000f00 */
[----:B------:R-:W-:Y:S10]  /*6540*/  ENDCOLLECTIVE ;  /* 0x000000000000791b */ /* 0x000ff40003800000 */
.L_x_135:
[----:B------:R-:W-:Y:S05]  /*6550*/  BSYNC B1 ;  /* 0x0000000000017941 */ /* 0x000fea0003800000 */
.L_x_134:
[----:B------:R-:W-:Y:S05]  /*6560*/  BRA `(.L_x_136) ;  /* 0xffffffe800507947 */ /* 0x000fea000383ffff */
.L_x_103:
[----:B0-----:R0:W1:Y:S02]  /*6570*/  SYNCS.PHASECHK.TRANS64.TRYWAIT P1, [R14+URZ+0x90], R7 ;  /* 0x000090070e0075a7 */ /* 0x001064000802017f */
[----:B-1----:R-:W-:Y:S05]  /*6580*/  @!P1 NANOSLEEP.SYNCS 0x989680 ;  /* 0x009896800000995d */ /* 0x002fea0003900000 */
[----:B------:R-:W1:Y:S02]  /*6590*/  @!P1 SYNCS.PHASECHK.TRANS64 P1, [R14+URZ+0x90], R7 ;  /* 0x000090070e0095a7 */ /* 0x000e64000802007f */
[----:B-1----:R-:W-:Y:S05]  /*65a0*/  @!P1 BRA `(.L_x_103) ;  /* 0xfffffffc00f09947 */ /* 0x002fea000383ffff */
[----:B------:R-:W-:Y:S05]  /*65b0*/  BRA `(.L_x_137) ;  /* 0xffffffe800847947 */ /* 0x000fea000383ffff */
.L_x_112:
[----:B------:R-:W-:Y:S01]  /*65c0*/  BSSY B0, `(.L_x_138) ;  /* 0x0000006000007945 */ /* 0x000fe20003800000 */
[----:B------:R-:W-:-:S07]  /*65d0*/  IMAD.MOV.U32 R15, RZ, RZ, -0x1 ;  /* 0xffffffffff0f7424 */ /* 0x000fce00078e00ff */
[----:B------:R-:W-:Y:S05]  /*65e0*/  WARPSYNC.COLLECTIVE R15, `(.L_x_139) ;  /* 0x000000000f0c7348 */ /* 0x000fea0003c00000 */
[----:B------:R-:W-:Y:S02]  /*65f0*/  ELECT P6, UR62, PT ;  /* 0x00000000003e782f */ /* 0x000fe400038c0000 */
[----:B------:R-:W-:Y:S01]  /*6600*/  MOV R14, UR62 ;  /* 0x0000003e000e7c02 */ /* 0x000fe20008000f00 */
[----:B------:R-:W-:Y:S10]  /*6610*/  ENDCOLLECTIVE ;  /* 0x000000000000791b */ /* 0x000ff40003800000 */
.L_x_139:
[----:B------:R-:W-:Y:S05]  /*6620*/  BSYNC B0 ;  /* 0x0000000000007941 */ /* 0x000fea0003800000 */
.L_x_138:
[----:B------:R-:W-:Y:S05]  /*6630*/  BRA `(.L_x_140) ;  /* 0xfffffff000d47947 */ /* 0x000fea000383ffff */
.L_x_116:
[----:B0-----:R0:W1:Y:S02]  /*6640*/  SYNCS.PHASECHK.TRANS64.TRYWAIT P0, [R7+URZ], R2 ;  /* 0x00000002070075a7 */ /* 0x001064000800017f */
[----:B-1----:R-:W-:Y:S05]  /*6650*/  @!P0 NANOSLEEP.SYNCS 0x989680 ;  /* 0x009896800000895d */ /* 0x002fea0003900000 */
[----:B------:R-:W1:Y:S02]  /*6660*/  @!P0 SYNCS.PHASECHK.TRANS64 P0, [R7+URZ], R2 ;  /* 0x00000002070085a7 */ /* 0x000e64000800007f */
[----:B-1----:R-:W-:Y:S05]  /*6670*/  @!P0 BRA `(.L_x_116) ;  /* 0xfffffffc00f08947 */ /* 0x002fea000383ffff */
[----:B------:R-:W-:Y:S05]  /*6680*/  BRA `(.L_x_141) ;  /* 0xfffffff400147947 */ /* 0x000fea000383ffff */
.L_x_117:
[----:B0-----:R0:W1:Y:S02]  /*6690*/  SYNCS.PHASECHK.TRANS64.TRYWAIT P0, [R9+URZ], R4 ;  /* 0x00000004090075a7 */ /* 0x001064000800017f */
[----:B-1----:R-:W-:Y:S05]  /*66a0*/  @!P0 NANOSLEEP.SYNCS 0x989680 ;  /* 0x009896800000895d */ /* 0x002fea0003900000 */
[----:B------:R-:W1:Y:S02]  /*66b0*/  @!P0 SYNCS.PHASECHK.TRANS64 P0, [R9+URZ], R4 ;  /* 0x00000004090085a7 */ /* 0x000e64000800007f */
[----:B-1----:R-:W-:Y:S05]  /*66c0*/  @!P0 BRA `(.L_x_117) ;  /* 0xfffffffc00f08947 */ /* 0x002fea000383ffff */
[----:B------:R-:W-:Y:S05]  /*66d0*/  BRA `(.L_x_142) ;  /* 0xfffffff400247947 */ /* 0x000fea000383ffff */
.L_x_118:
[----:B0-----:R0:W1:Y:S02]  /*66e0*/  SYNCS.PHASECHK.TRANS64.TRYWAIT P0, [R6+URZ], R5 ;  /* 0x00000005060075a7 */ /* 0x001064000800017f */
[----:B-1----:R-:W-:Y:S05]  /*66f0*/  @!P0 NANOSLEEP.SYNCS 0x989680 ;  /* 0x009896800000895d */ /* 0x002fea0003900000 */
[----:B------:R-:W1:Y:S02]  /*6700*/  @!P0 SYNCS.PHASECHK.TRANS64 P0, [R6+URZ], R5 ;  /* 0x00000005060085a7 */ /* 0x000e64000800007f */
[----:B-1----:R-:W-:Y:S05]  /*6710*/  @!P0 BRA `(.L_x_118) ;  /* 0xfffffffc00f08947 */ /* 0x002fea000383ffff */
[----:B------:R-:W-:Y:S05]  /*6720*/  BRA `(.L_x_143) ;  /* 0xfffffff400347947 */ /* 0x000fea000383ffff */
.L_x_119:
[----:B0-----:R0:W1:Y:S02]  /*6730*/  SYNCS.PHASECHK.TRANS64.TRYWAIT P0, [R9+URZ], R4 ;  /* 0x00000004090075a7 */ /* 0x001064000800017f */
[----:B-1----:R-:W-:Y:S05]  /*6740*/  @!P0 NANOSLEEP.SYNCS 0x989680 ;  /* 0x009896800000895d */ /* 0x002fea0003900000 */
[----:B------:R-:W1:Y:S02]  /*6750*/  @!P0 SYNCS.PHASECHK.TRANS64 P0, [R9+URZ], R4 ;  /* 0x00000004090085a7 */ /* 0x000e64000800007f */
[----:B-1----:R-:W-:Y:S05]  /*6760*/  @!P0 BRA `(.L_x_119) ;  /* 0xfffffffc00f08947 */ /* 0x002fea000383ffff */
[----:B------:R-:W-:Y:S05]  /*6770*/  BRA `(.L_x_144) ;  /* 0xfffffff400447947 */ /* 0x000fea000383ffff */
.L_x_120:
[----:B0-----:R0:W1:Y:S02]  /*6780*/  SYNCS.PHASECHK.TRANS64.TRYWAIT P0, [R6+URZ], R5 ;  /* 0x00000005060075a7 */ /* 0x001064000800017f */
[----:B-1----:R-:W-:Y:S05]  /*6790*/  @!P0 NANOSLEEP.SYNCS 0x989680 ;  /* 0x009896800000895d */ /* 0x002fea0003900000 */
[----:B------:R-:W1:Y:S02]  /*67a0*/  @!P0 SYNCS.PHASECHK.TRANS64 P0, [R6+URZ], R5 ;  /* 0x00000005060085a7 */ /* 0x000e64000800007f */
[----:B-1----:R-:W-:Y:S05]  /*67b0*/  @!P0 BRA `(.L_x_120) ;  /* 0xfffffffc00f08947 */ /* 0x002fea000383ffff */
[----:B------:R-:W-:Y:S05]  /*67c0*/  BRA `(.L_x_145) ;  /* 0xfffffff400547947 */ /* 0x000fea000383ffff */
.L_x_121:
[----:B0-----:R0:W1:Y:S02]  /*67d0*/  SYNCS.PHASECHK.TRANS64.TRYWAIT P0, [R9+URZ], R4 ;  /* 0x00000004090075a7 */ /* 0x001064000800017f */
[----:B-1----:R-:W-:Y:S05]  /*67e0*/  @!P0 NANOSLEEP.SYNCS 0x989680 ;  /* 0x009896800000895d */ /* 0x002fea0003900000 */
[----:B------:R-:W1:Y:S02]  /*67f0*/  @!P0 SYNCS.PHASECHK.TRANS64 P0, [R9+URZ], R4 ;  /* 0x00000004090085a7 */ /* 0x000e64000800007f */
[----:B-1----:R-:W-:Y:S05]  /*6800*/  @!P0 BRA `(.L_x_121) ;  /* 0xfffffffc00f08947 */ /* 0x002fea000383ffff */
[----:B------:R-:W-:Y:S05]  /*6810*/  BRA `(.L_x_146) ;  /* 0xfffffff400647947 */ /* 0x000fea000383ffff */
.L_x_122:
[----:B0-----:R0:W1:Y:S02]  /*6820*/  SYNCS.PHASECHK.TRANS64.TRYWAIT P0, [R6+URZ], R5 ;  /* 0x00000005060075a7 */ /* 0x001064000800017f */
[----:B-1----:R-:W-:Y:S05]  /*6830*/  @!P0 NANOSLEEP.SYNCS 0x989680 ;  /* 0x009896800000895d */ /* 0x002fea0003900000 */
[----:B------:R-:W1:Y:S02]  /*6840*/  @!P0 SYNCS.PHASECHK.TRANS64 P0, [R6+URZ], R5 ;  /* 0x00000005060085a7 */ /* 0x000e64000800007f */
[----:B-1----:R-:W-:Y:S05]  /*6850*/  @!P0 BRA `(.L_x_122) ;  /* 0xfffffffc00f08947 */ /* 0x002fea000383ffff */
[----:B------:R-:W-:Y:S05]  /*6860*/  BRA `(.L_x_147) ;  /* 0xfffffff400747947 */ /* 0x000fea000383ffff */
.L_x_123:
[----:B0-----:R0:W1:Y:S02]  /*6870*/  SYNCS.PHASECHK.TRANS64.TRYWAIT P0, [R9+URZ], R4 ;  /* 0x00000004090075a7 */ /* 0x001064000800017f */
[----:B-1----:R-:W-:Y:S05]  /*6880*/  @!P0 NANOSLEEP.SYNCS 0x989680 ;  /* 0x009896800000895d */ /* 0x002fea0003900000 */
[----:B------:R-:W1:Y:S02]  /*6890*/  @!P0 SYNCS.PHASECHK.TRANS64 P0, [R9+URZ], R4 ;  /* 0x00000004090085a7 */ /* 0x000e64000800007f */
[----:B-1----:R-:W-:Y:S05]  /*68a0*/  @!P0 BRA `(.L_x_123) ;  /* 0xfffffffc00f08947 */ /* 0x002fea000383ffff */
[----:B------:R-:W-:Y:S05]  /*68b0*/  BRA `(.L_x_148) ;  /* 0xfffffff400847947 */ /* 0x000fea000383ffff */
.L_x_124:
[----:B0-----:R0:W1:Y:S02]  /*68c0*/  SYNCS.PHASECHK.TRANS64.TRYWAIT P0, [R6+URZ], R5 ;  /* 0x00000005060075a7 */ /* 0x001064000800017f */
[----:B-1----:R-:W-:Y:S05]  /*68d0*/  @!P0 NANOSLEEP.SYNCS 0x989680 ;  /* 0x009896800000895d */ /* 0x002fea0003900000 */
[----:B------:R-:W1:Y:S02]  /*68e0*/  @!P0 SYNCS.PHASECHK.TRANS64 P0, [R6+URZ], R5 ;  /* 0x00000005060085a7 */ /* 0x000e64000800007f */
[----:B-1----:R-:W-:Y:S05]  /*68f0*/  @!P0 BRA `(.L_x_124) ;  /* 0xfffffffc00f08947 */ /* 0x002fea000383ffff */
[----:B------:R-:W-:Y:S05]  /*6900*/  BRA `(.L_x_149) ;  /* 0xfffffff400947947 */ /* 0x000fea000383ffff */
.L_x_125:
[----:B0-----:R0:W1:Y:S02]  /*6910*/  SYNCS.PHASECHK.TRANS64.TRYWAIT P0, [R9+URZ], R4 ;  /* 0x00000004090075a7 */ /* 0x001064000800017f */
[----:B-1----:R-:W-:Y:S05]  /*6920*/  @!P0 NANOSLEEP.SYNCS 0x989680 ;  /* 0x009896800000895d */ /* 0x002fea0003900000 */
[----:B------:R-:W1:Y:S02]  /*6930*/  @!P0 SYNCS.PHASECHK.TRANS64 P0, [R9+URZ], R4 ;  /* 0x00000004090085a7 */ /* 0x000e64000800007f */
[----:B-1----:R-:W-:Y:S05]  /*6940*/  @!P0 BRA `(.L_x_125) ;  /* 0xfffffffc00f08947 */ /* 0x002fea000383ffff */
[----:B------:R-:W-:Y:S05]  /*6950*/  BRA `(.L_x_150) ;  /* 0xfffffff400a47947 */ /* 0x000fea000383ffff */
.L_x_126:
[----:B0-----:R0:W1:Y:S02]  /*6960*/  SYNCS.PHASECHK.TRANS64.TRYWAIT P0, [R6+URZ], R5 ;  /* 0x00000005060075a7 */ /* 0x001064000800017f */
[----:B-1----:R-:W-:Y:S05]  /*6970*/  @!P0 NANOSLEEP.SYNCS 0x989680 ;  /* 0x009896800000895d */ /* 0x002fea0003900000 */
[----:B------:R-:W1:Y:S02]  /*6980*/  @!P0 SYNCS.PHASECHK.TRANS64 P0, [R6+URZ], R5 ;  /* 0x00000005060085a7 */ /* 0x000e64000800007f */
[----:B-1----:R-:W-:Y:S05]  /*6990*/  @!P0 BRA `(.L_x_126) ;  /* 0xfffffffc00f08947 */ /* 0x002fea000383ffff */
[----:B------:R-:W-:Y:S05]  /*69a0*/  BRA `(.L_x_151) ;  /* 0xfffffff400b47947 */ /* 0x000fea000383ffff */
.L_x_127:
[----:B0-----:R0:W1:Y:S02]  /*69b0*/  SYNCS.PHASECHK.TRANS64.TRYWAIT P0, [R9+URZ], R4 ;  /* 0x00000004090075a7 */ /* 0x001064000800017f */
[----:B-1----:R-:W-:Y:S05]  /*69c0*/  @!P0 NANOSLEEP.SYNCS 0x989680 ;  /* 0x009896800000895d */ /* 0x002fea0003900000 */
[----:B------:R-:W1:Y:S02]  /*69d0*/  @!P0 SYNCS.PHASECHK.TRANS64 P0, [R9+URZ], R4 ;  /* 0x00000004090085a7 */ /* 0x000e64000800007f */
[----:B-1----:R-:W-:Y:S05]  /*69e0*/  @!P0 BRA `(.L_x_127) ;  /* 0xfffffffc00f08947 */ /* 0x002fea000383ffff */
[----:B------:R-:W-:Y:S05]  /*69f0*/  BRA `(.L_x_152) ;  /* 0xfffffff400c47947 */ /* 0x000fea000383ffff */
.L_x_128:
[----:B0-----:R0:W1:Y:S02]  /*6a00*/  SYNCS.PHASECHK.TRANS64.TRYWAIT P0, [R6+URZ], R5 ;  /* 0x00000005060075a7 */ /* 0x001064000800017f */
[----:B-1----:R-:W-:Y:S05]  /*6a10*/  @!P0 NANOSLEEP.SYNCS 0x989680 ;  /* 0x009896800000895d */ /* 0x002fea0003900000 */
[----:B------:R-:W1:Y:S02]  /*6a20*/  @!P0 SYNCS.PHASECHK.TRANS64 P0, [R6+URZ], R5 ;  /* 0x00000005060085a7 */ /* 0x000e64000800007f */
[----:B-1----:R-:W-:Y:S05]  /*6a30*/  @!P0 BRA `(.L_x_128) ;  /* 0xfffffffc00f08947 */ /* 0x002fea000383ffff */
[----:B------:R-:W-:Y:S05]  /*6a40*/  BRA `(.L_x_153) ;  /* 0xfffffff400d47947 */ /* 0x000fea000383ffff */
.L_x_129:
[----:B0-----:R0:W1:Y:S02]  /*6a50*/  SYNCS.PHASECHK.TRANS64.TRYWAIT P0, [R9+URZ], R4 ;  /* 0x00000004090075a7 */ /* 0x001064000800017f */
[----:B-1----:R-:W-:Y:S05]  /*6a60*/  @!P0 NANOSLEEP.SYNCS 0x989680 ;  /* 0x009896800000895d */ /* 0x002fea0003900000 */
[----:B------:R-:W1:Y:S02]  /*6a70*/  @!P0 SYNCS.PHASECHK.TRANS64 P0, [R9+URZ], R4 ;  /* 0x00000004090085a7 */ /* 0x000e64000800007f */
[----:B-1----:R-:W-:Y:S05]  /*6a80*/  @!P0 BRA `(.L_x_129) ;  /* 0xfffffffc00f08947 */ /* 0x002fea000383ffff */
[----:B------:R-:W-:Y:S05]  /*6a90*/  BRA `(.L_x_154) ;  /* 0xfffffff400e47947 */ /* 0x000fea000383ffff */
.L_x_130:
[----:B0-----:R0:W1:Y:S02]  /*6aa0*/  SYNCS.PHASECHK.TRANS64.TRYWAIT P0, [R6+URZ], R5 ;  /* 0x00000005060075a7 */ /* 0x001064000800017f */
[----:B-1----:R-:W-:Y:S05]  /*6ab0*/  @!P0 NANOSLEEP.SYNCS 0x989680 ;  /* 0x009896800000895d */ /* 0x002fea0003900000 */
[----:B------:R-:W1:Y:S02]  /*6ac0*/  @!P0 SYNCS.PHASECHK.TRANS64 P0, [R6+URZ], R5 ;  /* 0x00000005060085a7 */ /* 0x000e64000800007f */
[----:B-1----:R-:W-:Y:S05]  /*6ad0*/  @!P0 BRA `(.L_x_130) ;  /* 0xfffffffc00f08947 */ /* 0x002fea000383ffff */
[----:B------:R-:W-:Y:S05]  /*6ae0*/  BRA `(.L_x_155) ;  /* 0xfffffff400f47947 */ /* 0x000fea000383ffff */
.L_x_131:
[----:B0-----:R0:W1:Y:S02]  /*6af0*/  SYNCS.PHASECHK.TRANS64.TRYWAIT P0, [R9+URZ], R4 ;  /* 0x00000004090075a7 */ /* 0x001064000800017f */
[----:B-1----:R-:W-:Y:S05]  /*6b00*/  @!P0 NANOSLEEP.SYNCS 0x989680 ;  /* 0x009896800000895d */ /* 0x002fea0003900000 */
[----:B------:R-:W1:Y:S02]  /*6b10*/  @!P0 SYNCS.PHASECHK.TRANS64 P0, [R9+URZ], R4 ;  /* 0x00000004090085a7 */ /* 0x000e64000800007f */
[----:B-1----:R-:W-:Y:S05]  /*6b20*/  @!P0 BRA `(.L_x_131) ;  /* 0xfffffffc00f08947 */ /* 0x002fea000383ffff */
[----:B------:R-:W-:Y:S05]  /*6b30*/  BRA `(.L_x_156) ;  /* 0xfffffff800047947 */ /* 0x000fea000383ffff */
.L_x_132:
[----:B-1----:R1:W2:Y:S02]  /*6b40*/  SYNCS.PHASECHK.TRANS64.TRYWAIT P0, [R6+URZ], R5 ;  /* 0x00000005060075a7 */ /* 0x0022a4000800017f */
[----:B--2---:R-:W-:Y:S05]  /*6b50*/  @!P0 NANOSLEEP.SYNCS 0x989680 ;  /* 0x009896800000895d */ /* 0x004fea0003900000 */
[----:B------:R-:W2:Y:S02]  /*6b60*/  @!P0 SYNCS.PHASECHK.TRANS64 P0, [R6+URZ], R5 ;  /* 0x00000005060085a7 */ /* 0x000ea4000800007f */
[----:B--2---:R-:W-:Y:S05]  /*6b70*/  @!P0 BRA `(.L_x_132) ;  /* 0xfffffffc00f08947 */ /* 0x004fea000383ffff */
[----:B------:R-:W-:Y:S05]  /*6b80*/  BRA `(.L_x_157) ;  /* 0xfffffff8000c7947 */ /* 0x000fea000383ffff */
.L_x_158:
[----:B------:R-:W-:-:S00]  /*6b90*/  BRA `(.L_x_158) ;  /* 0xfffffffc00fc7947 */ /* 0x000fc0000383ffff */
[----:B------:R-:W-:-:S00]  /*6ba0*/  NOP ;  /* 0x0000000000007918 */ /* 0x000fc00000000000 */
        /* <DEDUP_REMOVED lines=13> */
.L_x_159:


//--------------------- .nv.global.init           --------------------------
	.section	.nv.global.init,"aw",@progbits
.nv.global.init:
	.type		$str$22,@object
	.size		$str$22,($str$23 - $str$22)
$str$22:
        /*0000*/ 	.byte	0x6b, 0x5f, 0x74, 0x69, 0x6c, 0x65, 0x5f, 0x63, 0x6f, 0x75, 0x6e, 0x74, 0x20, 0x3e, 0x3d, 0x20
        /*0010*/ 	.byte	0x31, 0x00
	.type		$str$23,@object
	.size		$str$23,(__unnamed_1 - $str$23)
$str$23:
        /*0012*/ 	.byte	0x2f, 0x74, 0x6d, 0x70, 0x2f, 0x63, 0x75, 0x74, 0x6c, 0x61, 0x73, 0x73, 0x5f, 0x73, 0x77, 0x65
        /*0022*/ 	.byte	0x65, 0x70, 0x5f, 0x73, 0x72, 0x63, 0x2f, 0x69, 0x6e, 0x63, 0x6c, 0x75, 0x64, 0x65, 0x2f, 0x63
        /*0032*/ 	.byte	0x75, 0x74, 0x6c, 0x61, 0x73, 0x73, 0x2f, 0x67, 0x65, 0x6d, 0x6d, 0x2f, 0x63, 0x6f, 0x6c, 0x6c
        /*0042*/ 	.byte	0x65, 0x63, 0x74, 0x69, 0x76, 0x65, 0x2f, 0x73, 0x6d, 0x39, 0x30, 0x5f, 0x6d, 0x6d, 0x61, 0x5f
        /*0052*/ 	.byte	0x74, 0x6d, 0x61, 0x5f, 0x67, 0x6d, 0x6d, 0x61, 0x5f, 0x73, 0x73, 0x5f, 0x77, 0x61, 0x72, 0x70
        /*0062*/ 	.byte	0x73, 0x70, 0x65, 0x63, 0x69, 0x61, 0x6c, 0x69, 0x7a, 0x65, 0x64, 0x2e, 0x68, 0x70, 0x70, 0x00
	.type		__unnamed_1,@object
	.size		__unnamed_1,(.L_0 - __unnamed_1)
__unnamed_1:
        /*0072*/ 	.byte	0x76, 0x6f, 0x69, 0x64, 0x20, 0x63, 0x75, 0x74, 0x6c, 0x61, 0x73, 0x73, 0x3a, 0x3a, 0x67, 0x65
        /* <DEDUP_REMOVED lines=179> */
        /*0bb2*/ 	.byte	0x64, 0x65, 0x6e, 0x74, 0x69, 0x74, 0x79, 0x5d, 0x00
.L_0:


//--------------------- .nv.shared._ZN7cutlass13device_kernelINS_4gemm6kernel13GemmUniversalIN4cute5tupleIJiiiiEEENS1_10collective13CollectiveMmaINS1_34MainloopSm90TmaGmmaWarpSpecializedILi18ENS5_IJNS4_1CILi1EEESB_SB_EEENS1_35KernelTmaWarpSpecializedCooperativeEEENS5_IJNSA_ILi128EEENSA_ILi64EEENSA_ILi32EEEEEENS_6half_tENS5_IJlSB_lEEESJ_SK_NS4_8TiledMMAINS4_8MMA_AtomIJNS4_4SM904GMMA25MMA_64x64x16_F32F16F16_SSILNSO_5MajorE0ELSQ_0ELNSO_7ScaleInE1ELSR_1EEEEEENS4_6LayoutINS5_IJNSA_ILi2EEESB_SB_EEENS5_IJSB_NSA_ILi0EEESX_EEEEENS5_IJNS4_10UnderscoreES10_S10_EEEEENS4_13SM90_TMA_LOADENS4_14ComposedLayoutINS4_7SwizzleILi2ELi4ELi3EEENS4_18smem_ptr_flag_bitsILi16EEENSU_INS5_IJNSA_ILi8EEESH_EEENS5_IJSH_SB_EEEEEEEvNS4_8identityES13_S1D_vS1E_EENS_8epilogue10collective6detail29Sm90TmaWarpSpecializedAdapterINS1H_15DefaultEpilogueISJ_SK_SK_NS1G_6thread17LinearCombinationISJ_Li1EffLNS1L_9ScaleType4KindE0ELNS_15FloatRoundStyleE2ESJ_EENS1_15EpilogueDefaultEEEEEvvEEEEvNT_6ParamsE --------------------------
	.section	.nv.shared._ZN7cutlass13device_kernelINS_4gemm6kernel13GemmUniversalIN4cute5tupleIJiiiiEEENS1_10collective13CollectiveMmaINS1_34MainloopSm90TmaGmmaWarpSpecializedILi18ENS5_IJNS4_1CILi1EEESB_SB_EEENS1_35KernelTmaWarpSpecializedCooperativeEEENS5_IJNSA_ILi128EEENSA_ILi64EEENSA_ILi32EEEEEENS_6half_tENS5_IJlSB_lEEESJ_SK_NS4_8TiledMMAINS4_8MMA_AtomIJNS4_4SM904GMMA25MMA_64x64x16_F32F16F16_SSILNSO_5MajorE0ELSQ_0ELNSO_7ScaleInE1ELSR_1EEEEEENS4_6LayoutINS5_IJNSA_ILi2EEESB_SB_EEENS5_IJSB_NSA_ILi0EEESX_EEEEENS5_IJNS4_10UnderscoreES10_S10_EEEEENS4_13SM90_TMA_LOADENS4_14ComposedLayoutINS4_7SwizzleILi2ELi4ELi3EEENS4_18smem_ptr_flag_bitsILi16EEENSU_INS5_IJNSA_ILi8EEESH_EEENS5_IJSH_SB_EEEEEEEvNS4_8identityES13_S1D_vS1E_EENS_8epilogue10collective6detail29Sm90TmaWarpSpecializedAdapterINS1H_15DefaultEpilogueISJ_SK_SK_NS1G_6thread17LinearCombinationISJ_Li1EffLNS1L_9ScaleType4KindE0ELNS_15FloatRoundStyleE2ESJ_EENS1_15EpilogueDefaultEEEEEvvEEEEvNT_6ParamsE,"aw",@nobits
	.sectionflags	@""
	.align	16
	.zero		1024


//--------------------- .nv.shared.reserved.0     --------------------------
	.section	.nv.shared.reserved.0,"aw",@nobits
	.weak		__nv_reservedSMEM_offset_0_alias
	.size		__nv_reservedSMEM_offset_0_alias, 0, 0
	.other		__nv_reservedSMEM_offset_0_alias,@"STO_CUDA_RESERVED_SHARED STV_DEFAULT"
__nv_reservedSMEM_offset_0_alias:
	.zero		0


//--------------------- .nv.global                --------------------------
	.section	.nv.global,"aw",@nobits
.nv.global:
	.type		_ZN39_INTERNAL_fb83e765_4_k_cu_d7bf366e_29354cute1_E,@object
	.size		_ZN39_INTERNAL_fb83e765_4_k_cu_d7bf366e_29354cute1_E,(_ZN39_INTERNAL_fb83e765_4_k_cu_d7bf366e_29354cuda3std3__45__cpo6cbeginE - _ZN39_INTERNAL_fb83e765_4_k_cu_d7bf366e_29354cute1_E)
_ZN39_INTERNAL_fb83e765_4_k_cu_d7bf366e_29354cute1_E:
	.zero		1
	.type		_ZN39_INTERNAL_fb83e765_4_k_cu_d7bf366e_29354cuda3std3__45__cpo6cbeginE,@object
	.size		_ZN39_INTERNAL_fb83e765_4_k_cu_d7bf366e_29354cuda3std3__45__cpo6cbeginE,(_ZN39_INTERNAL_fb83e765_4_k_cu_d7bf366e_29354cuda3std3__48in_placeE - _ZN39_INTERNAL_fb83e765_4_k_cu_d7bf366e_29354cuda3std3__45__cpo6cbeginE)
_ZN39_INTERNAL_fb83e765_4_k_cu_d7bf366e_29354cuda3std3__45__cpo6cbeginE:
	.zero		1
	.type		_ZN39_INTERNAL_fb83e765_4_k_cu_d7bf366e_29354cuda3std3__48in_placeE,@object
	.size		_ZN39_INTERNAL_fb83e765_4_k_cu_d7bf366e_29354cuda3std3__48in_placeE,(_ZN39_INTERNAL_fb83e765_4_k_cu_d7bf366e_29354cuda3std6ranges3__45__cpo9iter_moveE - _ZN39_INTERNAL_fb83e765_4_k_cu_d7bf366e_29354cuda3std3__48in_placeE)
_ZN39_INTERNAL_fb83e765_4_k_cu_d7bf366e_29354cuda3std3__48in_placeE:
	.zero		1
	.type		_ZN39_INTERNAL_fb83e765_4_k_cu_d7bf366e_29354cuda3std6ranges3__45__cpo9iter_moveE,@object
	.size		_ZN39_INTERNAL_fb83e765_4_k_cu_d7bf366e_29354cuda3std6ranges3__45__cpo9iter_moveE,(_ZN39_INTERNAL_fb83e765_4_k_cu_d7bf366e_29354cuda3std3__45__cpo5beginE - _ZN39_INTERNAL_fb83e765_4_k_cu_d7bf366e_29354cuda3std6ranges3__45__cpo9iter_moveE)
_ZN39_INTERNAL_fb83e765_4_k_cu_d7bf366e_29354cuda3std6ranges3__45__cpo9iter_moveE:
	.zero		1
	.type		_ZN39_INTERNAL_fb83e765_4_k_cu_d7bf366e_29354cuda3std3__45__cpo5beginE,@object
	.size		_ZN39_INTERNAL_fb83e765_4_k_cu_d7bf366e_29354cuda3std3__45__cpo5beginE,(_ZN39_INTERNAL_fb83e765_4_k_cu_d7bf366e_29354cuda3std3__441_GLOBAL__N__fb83e765_4_k_cu_d7bf366e_29356ignoreE - _ZN39_INTERNAL_fb83e765_4_k_cu_d7bf366e_29354cuda3std3__45__cpo5beginE)
_ZN39_INTERNAL_fb83e765_4_k_cu_d7bf366e_29354cuda3std3__45__cpo5beginE:
	.zero		1
	.type		_ZN39_INTERNAL_fb83e765_4_k_cu_d7bf366e_29354cuda3std3__441_GLOBAL__N__fb83e765_4_k_cu_d7bf366e_29356ignoreE,@object
	.size		_ZN39_INTERNAL_fb83e765_4_k_cu_d7bf366e_29354cuda3std3__441_GLOBAL__N__fb83e765_4_k_cu_d7bf366e_29356ignoreE,(_ZN39_INTERNAL_fb83e765_4_k_cu_d7bf366e_29354cute7productE - _ZN39_INTERNAL_fb83e765_4_k_cu_d7bf366e_29354cuda3std3__441_GLOBAL__N__fb83e765_4_k_cu_d7bf366e_29356ignoreE)
_ZN39_INTERNAL_fb83e765_4_k_cu_d7bf366e_29354cuda3std3__441_GLOBAL__N__fb83e765_4_k_cu_d7bf366e_29356ignoreE:
	.zero		1
	.type		_ZN39_INTERNAL_fb83e765_4_k_cu_d7bf366e_29354cute7productE,@object
	.size		_ZN39_INTERNAL_fb83e765_4_k_cu_d7bf366e_29354cute7productE,(_ZN39_INTERNAL_fb83e765_4_k_cu_d7bf366e_29354cuda3std3__45__cpo3endE - _ZN39_INTERNAL_fb83e765_4_k_cu_d7bf366e_29354cute7productE)
_ZN39_INTERNAL_fb83e765_4_k_cu_d7bf366e_29354cute7productE:
	.zero		1
	.type		_ZN39_INTERNAL_fb83e765_4_k_cu_d7bf366e_29354cuda3std3__45__cpo3endE,@object
	.size		_ZN39_INTERNAL_fb83e765_4_k_cu_d7bf366e_29354cuda3std3__45__cpo3endE,(_ZN39_INTERNAL_fb83e765_4_k_cu_d7bf366e_29354cuda3std3__419piecewise_constructE - _ZN39_INTERNAL_fb83e765_4_k_cu_d7bf366e_29354cuda3std3__45__cpo3endE)
_ZN39_INTERNAL_fb83e765_4_k_cu_d7bf366e_29354cuda3std3__45__cpo3endE:
	.zero		1
	.type		_ZN39_INTERNAL_fb83e765_4_k_cu_d7bf366e_29354cuda3std3__419piecewise_constructE,@object
	.size		_ZN39_INTERNAL_fb83e765_4_k_cu_d7bf366e_29354cuda3std3__419piecewise_constructE,(_ZN39_INTERNAL_fb83e765_4_k_cu_d7bf366e_29354cuda3std3__45__cpo4cendE - _ZN39_INTERNAL_fb83e765_4_k_cu_d7bf366e_29354cuda3std3__419piecewise_constructE)
_ZN39_INTERNAL_fb83e765_4_k_cu_d7bf366e_29354cuda3std3__419piecewise_constructE:
	.zero		1
	.type		_ZN39_INTERNAL_fb83e765_4_k_cu_d7bf366e_29354cuda3std3__45__cpo4cendE,@object
	.size		_ZN39_INTERNAL_fb83e765_4_k_cu_d7bf366e_29354cuda3std3__45__cpo4cendE,(_ZN39_INTERNAL_fb83e765_4_k_cu_d7bf366e_29354cuda3std6ranges3__45__cpo4swapE - _ZN39_INTERNAL_fb83e765_4_k_cu_d7bf366e_29354cuda3std3__45__cpo4cendE)
_ZN39_INTERNAL_fb83e765_4_k_cu_d7bf366e_29354cuda3std3__45__cpo4cendE:
	.zero		1
	.type		_ZN39_INTERNAL_fb83e765_4_k_cu_d7bf366e_29354cuda3std6ranges3__45__cpo4swapE,@object
	.size		_ZN39_INTERNAL_fb83e765_4_k_cu_d7bf366e_29354cuda3std6ranges3__45__cpo4swapE,(.L_8 - _ZN39_INTERNAL_fb83e765_4_k_cu_d7bf366e_29354cuda3std6ranges3__45__cpo4swapE)
_ZN39_INTERNAL_fb83e765_4_k_cu_d7bf366e_29354cuda3std6ranges3__45__cpo4swapE:
	.zero		1
.L_8:


//--------------------- .nv.constant0._ZN7cutlass13device_kernelINS_4gemm6kernel13GemmUniversalIN4cute5tupleIJiiiiEEENS1_10collective13CollectiveMmaINS1_34MainloopSm90TmaGmmaWarpSpecializedILi18ENS5_IJNS4_1CILi1EEESB_SB_EEENS1_35KernelTmaWarpSpecializedCooperativeEEENS5_IJNSA_ILi128EEENSA_ILi64EEENSA_ILi32EEEEEENS_6half_tENS5_IJlSB_lEEESJ_SK_NS4_8TiledMMAINS4_8MMA_AtomIJNS4_4SM904GMMA25MMA_64x64x16_F32F16F16_SSILNSO_5MajorE0ELSQ_0ELNSO_7ScaleInE1ELSR_1EEEEEENS4_6LayoutINS5_IJNSA_ILi2EEESB_SB_EEENS5_IJSB_NSA_ILi0EEESX_EEEEENS5_IJNS4_10UnderscoreES10_S10_EEEEENS4_13SM90_TMA_LOADENS4_14ComposedLayoutINS4_7SwizzleILi2ELi4ELi3EEENS4_18smem_ptr_flag_bitsILi16EEENSU_INS5_IJNSA_ILi8EEESH_EEENS5_IJSH_SB_EEEEEEEvNS4_8identityES13_S1D_vS1E_EENS_8epilogue10collective6detail29Sm90TmaWarpSpecializedAdapterINS1H_15DefaultEpilogueISJ_SK_SK_NS1G_6thread17LinearCombinationISJ_Li1EffLNS1L_9ScaleType4KindE0ELNS_15FloatRoundStyleE2ESJ_EENS1_15EpilogueDefaultEEEEEvvEEEEvNT_6ParamsE --------------------------
	.section	.nv.constant0._ZN7cutlass13device_kernelINS_4gemm6kernel13GemmUniversalIN4cute5tupleIJiiiiEEENS1_10collective13CollectiveMmaINS1_34MainloopSm90TmaGmmaWarpSpecializedILi18ENS5_IJNS4_1CILi1EEESB_SB_EEENS1_35KernelTmaWarpSpecializedCooperativeEEENS5_IJNSA_ILi128EEENSA_ILi64EEENSA_ILi32EEEEEENS_6half_tENS5_IJlSB_lEEESJ_SK_NS4_8TiledMMAINS4_8MMA_AtomIJNS4_4SM904GMMA25MMA_64x64x16_F32F16F16_SSILNSO_5MajorE0ELSQ_0ELNSO_7ScaleInE1ELSR_1EEEEEENS4_6LayoutINS5_IJNSA_ILi2EEESB_SB_EEENS5_IJSB_NSA_ILi0EEESX_EEEEENS5_IJNS4_10UnderscoreES10_S10_EEEEENS4_13SM90_TMA_LOADENS4_14ComposedLayoutINS4_7SwizzleILi2ELi4ELi3EEENS4_18smem_ptr_flag_bitsILi16EEENSU_INS5_IJNSA_ILi8EEESH_EEENS5_IJSH_SB_EEEEEEEvNS4_8identityES13_S1D_vS1E_EENS_8epilogue10collective6detail29Sm90TmaWarpSpecializedAdapterINS1H_15DefaultEpilogueISJ_SK_SK_NS1G_6thread17LinearCombinationISJ_Li1EffLNS1L_9ScaleType4KindE0ELNS_15FloatRoundStyleE2ESJ_EENS1_15EpilogueDefaultEEEEEvvEEEEvNT_6ParamsE,"a",@progbits
	.sectionflags	@""
	.align	4
.nv.constant0._ZN7cutlass13device_kernelINS_4gemm6kernel13GemmUniversalIN4cute5tupleIJiiiiEEENS1_10collective13CollectiveMmaINS1_34MainloopSm90TmaGmmaWarpSpecializedILi18ENS5_IJNS4_1CILi1EEESB_SB_EEENS1_35KernelTmaWarpSpecializedCooperativeEEENS5_IJNSA_ILi128EEENSA_ILi64EEENSA_ILi32EEEEEENS_6half_tENS5_IJlSB_lEEESJ_SK_NS4_8TiledMMAINS4_8MMA_AtomIJNS4_4SM904GMMA25MMA_64x64x16_F32F16F16_SSILNSO_5MajorE0ELSQ_0ELNSO_7ScaleInE1ELSR_1EEEEEENS4_6LayoutINS5_IJNSA_ILi2EEESB_SB_EEENS5_IJSB_NSA_ILi0EEESX_EEEEENS5_IJNS4_10UnderscoreES10_S10_EEEEENS4_13SM90_TMA_LOADENS4_14ComposedLayoutINS4_7SwizzleILi2ELi4ELi3EEENS4_18smem_ptr_flag_bitsILi16EEENSU_INS5_IJNSA_ILi8EEESH_EEENS5_IJSH_SB_EEEEEEEvNS4_8identityES13_S1D_vS1E_EENS_8epilogue10collective6detail29Sm90TmaWarpSpecializedAdapterINS1H_15DefaultEpilogueISJ_SK_SK_NS1G_6thread17LinearCombinationISJ_Li1EffLNS1L_9ScaleType4KindE0ELNS_15FloatRoundStyleE2ESJ_EENS1_15EpilogueDefaultEEEEEvvEEEEvNT_6ParamsE:
	.zero		1664


//--------------------- SYMBOLS --------------------------

	.type		.nv.reservedSmem.offset0,@object
	.size		.nv.reservedSmem.offset0,0x4
	.type		__assertfail,@function
